//
// Generated by NVIDIA NVVM Compiler
//
// Compiler Build ID: CL-36424714
// Cuda compilation tools, release 13.0, V13.0.88
// Based on NVVM 20.0.0
//

.version 9.0
.target sm_100
.address_size 64

	// .globl	_Z12setup_kernelP17curandStateXORWOWmi
.extern .func  (.param .b32 func_retval0) vprintf
(
	.param .b64 vprintf_param_0,
	.param .b64 vprintf_param_1
)
;
.global .align 4 .b8 precalc_xorwow_matrix[102400];
.global .align 4 .b8 precalc_xorwow_offset_matrix[102400];
.global .align 4 .b8 mrg32k3aM1[2304];
.global .align 4 .b8 mrg32k3aM2[2304];
.global .align 4 .b8 mrg32k3aM1SubSeq[2016];
.global .align 4 .b8 mrg32k3aM2SubSeq[2016];
.global .align 4 .b8 mrg32k3aM1Seq[2304];
.global .align 4 .b8 mrg32k3aM2Seq[2304];
.const .align 8 .b8 __cr_lgamma_table[72];
.global .align 1 .b8 $str[85] = {103, 101, 110, 101, 32, 37, 105, 32, 105, 116, 101, 114, 97, 116, 105, 111, 110, 32, 37, 105, 32, 114, 97, 116, 105, 111, 32, 37, 102, 32, 112, 114, 111, 98, 32, 37, 102, 58, 32, 115, 117, 99, 99, 101, 101, 100, 101, 100, 32, 105, 110, 32, 99, 104, 97, 110, 103, 105, 110, 103, 32, 112, 97, 114, 97, 109, 32, 37, 105, 32, 102, 114, 111, 109, 32, 37, 105, 32, 116, 111, 32, 37, 105, 10};

.visible .entry _Z12setup_kernelP17curandStateXORWOWmi(
	.param .u64 .ptr .align 1 _Z12setup_kernelP17curandStateXORWOWmi_param_0,
	.param .u64 _Z12setup_kernelP17curandStateXORWOWmi_param_1,
	.param .u32 _Z12setup_kernelP17curandStateXORWOWmi_param_2
)
{
	.reg .pred 	%p<25>;
	.reg .b32 	%r<414>;
	.reg .b64 	%rd<19>;

	ld.param.u64 	%rd8, [_Z12setup_kernelP17curandStateXORWOWmi_param_0];
	ld.param.u64 	%rd9, [_Z12setup_kernelP17curandStateXORWOWmi_param_1];
	ld.param.u32 	%r183, [_Z12setup_kernelP17curandStateXORWOWmi_param_2];
	mov.u32 	%r184, %ctaid.x;
	mov.u32 	%r185, %ntid.x;
	mov.u32 	%r186, %tid.x;
	mad.lo.s32 	%r1, %r184, %r185, %r186;
	setp.ge.s32 	%p1, %r1, %r183;
	@%p1 bra 	$L__BB0_44;
	cvta.to.global.u64 	%rd10, %rd8;
	cvt.s64.s32 	%rd18, %r1;
	mul.wide.s32 	%rd11, %r1, 48;
	add.s64 	%rd2, %rd10, %rd11;
	cvt.u32.u64 	%r187, %rd9;
	xor.b32  	%r188, %r187, -1429050551;
	mul.lo.s32 	%r189, %r188, 1099087573;
	{ .reg .b32 tmp; mov.b64 {tmp, %r190}, %rd9; }
	xor.b32  	%r191, %r190, -136515619;
	mul.lo.s32 	%r192, %r191, -1703105765;
	add.s32 	%r193, %r189, %r192;
	add.s32 	%r194, %r193, 6615241;
	add.s32 	%r195, %r189, 123456789;
	st.global.v2.u32 	[%rd2], {%r194, %r195};
	xor.b32  	%r196, %r189, 362436069;
	add.s32 	%r197, %r192, 521288629;
	st.global.v2.u32 	[%rd2+8], {%r196, %r197};
	xor.b32  	%r198, %r192, 88675123;
	add.s32 	%r199, %r189, 5783321;
	st.global.v2.u32 	[%rd2+16], {%r198, %r199};
	setp.eq.s32 	%p2, %r1, 0;
	@%p2 bra 	$L__BB0_43;
	mov.b32 	%r320, 0;
$L__BB0_3:
	and.b64  	%rd4, %rd18, 3;
	setp.eq.s64 	%p3, %rd4, 0;
	@%p3 bra 	$L__BB0_42;
	mul.wide.u32 	%rd12, %r320, 3200;
	mov.u64 	%rd13, precalc_xorwow_matrix;
	add.s64 	%rd5, %rd13, %rd12;
	cvt.u32.u64 	%r3, %rd4;
	mov.b32 	%r321, 0;
$L__BB0_5:
	mov.b32 	%r334, 0;
	mov.u32 	%r335, %r334;
	mov.u32 	%r336, %r334;
	mov.u32 	%r337, %r334;
	mov.u32 	%r338, %r334;
	mov.u32 	%r327, %r334;
$L__BB0_6:
	mul.wide.u32 	%rd14, %r327, 4;
	add.s64 	%rd15, %rd2, %rd14;
	ld.global.u32 	%r11, [%rd15+4];
	shl.b32 	%r12, %r327, 5;
	mov.b32 	%r333, 0;
$L__BB0_7:
	.pragma "nounroll";
	shr.u32 	%r204, %r11, %r333;
	and.b32  	%r205, %r204, 1;
	setp.eq.b32 	%p4, %r205, 1;
	not.pred 	%p5, %p4;
	add.s32 	%r206, %r12, %r333;
	mul.lo.s32 	%r207, %r206, 5;
	mul.wide.u32 	%rd16, %r207, 4;
	add.s64 	%rd6, %rd5, %rd16;
	@%p5 bra 	$L__BB0_9;
	ld.global.u32 	%r208, [%rd6];
	xor.b32  	%r338, %r338, %r208;
	ld.global.u32 	%r209, [%rd6+4];
	xor.b32  	%r337, %r337, %r209;
	ld.global.u32 	%r210, [%rd6+8];
	xor.b32  	%r336, %r336, %r210;
	ld.global.u32 	%r211, [%rd6+12];
	xor.b32  	%r335, %r335, %r211;
	ld.global.u32 	%r212, [%rd6+16];
	xor.b32  	%r334, %r334, %r212;
$L__BB0_9:
	and.b32  	%r214, %r204, 2;
	setp.eq.s32 	%p6, %r214, 0;
	@%p6 bra 	$L__BB0_11;
	ld.global.u32 	%r215, [%rd6+20];
	xor.b32  	%r338, %r338, %r215;
	ld.global.u32 	%r216, [%rd6+24];
	xor.b32  	%r337, %r337, %r216;
	ld.global.u32 	%r217, [%rd6+28];
	xor.b32  	%r336, %r336, %r217;
	ld.global.u32 	%r218, [%rd6+32];
	xor.b32  	%r335, %r335, %r218;
	ld.global.u32 	%r219, [%rd6+36];
	xor.b32  	%r334, %r334, %r219;
$L__BB0_11:
	and.b32  	%r221, %r204, 4;
	setp.eq.s32 	%p7, %r221, 0;
	@%p7 bra 	$L__BB0_13;
	ld.global.u32 	%r222, [%rd6+40];
	xor.b32  	%r338, %r338, %r222;
	ld.global.u32 	%r223, [%rd6+44];
	xor.b32  	%r337, %r337, %r223;
	ld.global.u32 	%r224, [%rd6+48];
	xor.b32  	%r336, %r336, %r224;
	ld.global.u32 	%r225, [%rd6+52];
	xor.b32  	%r335, %r335, %r225;
	ld.global.u32 	%r226, [%rd6+56];
	xor.b32  	%r334, %r334, %r226;
$L__BB0_13:
	and.b32  	%r228, %r204, 8;
	setp.eq.s32 	%p8, %r228, 0;
	@%p8 bra 	$L__BB0_15;
	ld.global.u32 	%r229, [%rd6+60];
	xor.b32  	%r338, %r338, %r229;
	ld.global.u32 	%r230, [%rd6+64];
	xor.b32  	%r337, %r337, %r230;
	ld.global.u32 	%r231, [%rd6+68];
	xor.b32  	%r336, %r336, %r231;
	ld.global.u32 	%r232, [%rd6+72];
	xor.b32  	%r335, %r335, %r232;
	ld.global.u32 	%r233, [%rd6+76];
	xor.b32  	%r334, %r334, %r233;
$L__BB0_15:
	and.b32  	%r235, %r204, 16;
	setp.eq.s32 	%p9, %r235, 0;
	@%p9 bra 	$L__BB0_17;
	ld.global.u32 	%r236, [%rd6+80];
	xor.b32  	%r338, %r338, %r236;
	ld.global.u32 	%r237, [%rd6+84];
	xor.b32  	%r337, %r337, %r237;
	ld.global.u32 	%r238, [%rd6+88];
	xor.b32  	%r336, %r336, %r238;
	ld.global.u32 	%r239, [%rd6+92];
	xor.b32  	%r335, %r335, %r239;
	ld.global.u32 	%r240, [%rd6+96];
	xor.b32  	%r334, %r334, %r240;
$L__BB0_17:
	and.b32  	%r242, %r204, 32;
	setp.eq.s32 	%p10, %r242, 0;
	@%p10 bra 	$L__BB0_19;
	ld.global.u32 	%r243, [%rd6+100];
	xor.b32  	%r338, %r338, %r243;
	ld.global.u32 	%r244, [%rd6+104];
	xor.b32  	%r337, %r337, %r244;
	ld.global.u32 	%r245, [%rd6+108];
	xor.b32  	%r336, %r336, %r245;
	ld.global.u32 	%r246, [%rd6+112];
	xor.b32  	%r335, %r335, %r246;
	ld.global.u32 	%r247, [%rd6+116];
	xor.b32  	%r334, %r334, %r247;
$L__BB0_19:
	and.b32  	%r249, %r204, 64;
	setp.eq.s32 	%p11, %r249, 0;
	@%p11 bra 	$L__BB0_21;
	ld.global.u32 	%r250, [%rd6+120];
	xor.b32  	%r338, %r338, %r250;
	ld.global.u32 	%r251, [%rd6+124];
	xor.b32  	%r337, %r337, %r251;
	ld.global.u32 	%r252, [%rd6+128];
	xor.b32  	%r336, %r336, %r252;
	ld.global.u32 	%r253, [%rd6+132];
	xor.b32  	%r335, %r335, %r253;
	ld.global.u32 	%r254, [%rd6+136];
	xor.b32  	%r334, %r334, %r254;
$L__BB0_21:
	and.b32  	%r256, %r204, 128;
	setp.eq.s32 	%p12, %r256, 0;
	@%p12 bra 	$L__BB0_23;
	ld.global.u32 	%r257, [%rd6+140];
	xor.b32  	%r338, %r338, %r257;
	ld.global.u32 	%r258, [%rd6+144];
	xor.b32  	%r337, %r337, %r258;
	ld.global.u32 	%r259, [%rd6+148];
	xor.b32  	%r336, %r336, %r259;
	ld.global.u32 	%r260, [%rd6+152];
	xor.b32  	%r335, %r335, %r260;
	ld.global.u32 	%r261, [%rd6+156];
	xor.b32  	%r334, %r334, %r261;
$L__BB0_23:
	and.b32  	%r263, %r204, 256;
	setp.eq.s32 	%p13, %r263, 0;
	@%p13 bra 	$L__BB0_25;
	ld.global.u32 	%r264, [%rd6+160];
	xor.b32  	%r338, %r338, %r264;
	ld.global.u32 	%r265, [%rd6+164];
	xor.b32  	%r337, %r337, %r265;
	ld.global.u32 	%r266, [%rd6+168];
	xor.b32  	%r336, %r336, %r266;
	ld.global.u32 	%r267, [%rd6+172];
	xor.b32  	%r335, %r335, %r267;
	ld.global.u32 	%r268, [%rd6+176];
	xor.b32  	%r334, %r334, %r268;
$L__BB0_25:
	and.b32  	%r270, %r204, 512;
	setp.eq.s32 	%p14, %r270, 0;
	@%p14 bra 	$L__BB0_27;
	ld.global.u32 	%r271, [%rd6+180];
	xor.b32  	%r338, %r338, %r271;
	ld.global.u32 	%r272, [%rd6+184];
	xor.b32  	%r337, %r337, %r272;
	ld.global.u32 	%r273, [%rd6+188];
	xor.b32  	%r336, %r336, %r273;
	ld.global.u32 	%r274, [%rd6+192];
	xor.b32  	%r335, %r335, %r274;
	ld.global.u32 	%r275, [%rd6+196];
	xor.b32  	%r334, %r334, %r275;
$L__BB0_27:
	and.b32  	%r277, %r204, 1024;
	setp.eq.s32 	%p15, %r277, 0;
	@%p15 bra 	$L__BB0_29;
	ld.global.u32 	%r278, [%rd6+200];
	xor.b32  	%r338, %r338, %r278;
	ld.global.u32 	%r279, [%rd6+204];
	xor.b32  	%r337, %r337, %r279;
	ld.global.u32 	%r280, [%rd6+208];
	xor.b32  	%r336, %r336, %r280;
	ld.global.u32 	%r281, [%rd6+212];
	xor.b32  	%r335, %r335, %r281;
	ld.global.u32 	%r282, [%rd6+216];
	xor.b32  	%r334, %r334, %r282;
$L__BB0_29:
	and.b32  	%r284, %r204, 2048;
	setp.eq.s32 	%p16, %r284, 0;
	@%p16 bra 	$L__BB0_31;
	ld.global.u32 	%r285, [%rd6+220];
	xor.b32  	%r338, %r338, %r285;
	ld.global.u32 	%r286, [%rd6+224];
	xor.b32  	%r337, %r337, %r286;
	ld.global.u32 	%r287, [%rd6+228];
	xor.b32  	%r336, %r336, %r287;
	ld.global.u32 	%r288, [%rd6+232];
	xor.b32  	%r335, %r335, %r288;
	ld.global.u32 	%r289, [%rd6+236];
	xor.b32  	%r334, %r334, %r289;
$L__BB0_31:
	and.b32  	%r291, %r204, 4096;
	setp.eq.s32 	%p17, %r291, 0;
	@%p17 bra 	$L__BB0_33;
	ld.global.u32 	%r292, [%rd6+240];
	xor.b32  	%r338, %r338, %r292;
	ld.global.u32 	%r293, [%rd6+244];
	xor.b32  	%r337, %r337, %r293;
	ld.global.u32 	%r294, [%rd6+248];
	xor.b32  	%r336, %r336, %r294;
	ld.global.u32 	%r295, [%rd6+252];
	xor.b32  	%r335, %r335, %r295;
	ld.global.u32 	%r296, [%rd6+256];
	xor.b32  	%r334, %r334, %r296;
$L__BB0_33:
	and.b32  	%r298, %r204, 8192;
	setp.eq.s32 	%p18, %r298, 0;
	@%p18 bra 	$L__BB0_35;
	ld.global.u32 	%r299, [%rd6+260];
	xor.b32  	%r338, %r338, %r299;
	ld.global.u32 	%r300, [%rd6+264];
	xor.b32  	%r337, %r337, %r300;
	ld.global.u32 	%r301, [%rd6+268];
	xor.b32  	%r336, %r336, %r301;
	ld.global.u32 	%r302, [%rd6+272];
	xor.b32  	%r335, %r335, %r302;
	ld.global.u32 	%r303, [%rd6+276];
	xor.b32  	%r334, %r334, %r303;
$L__BB0_35:
	and.b32  	%r305, %r204, 16384;
	setp.eq.s32 	%p19, %r305, 0;
	@%p19 bra 	$L__BB0_37;
	ld.global.u32 	%r306, [%rd6+280];
	xor.b32  	%r338, %r338, %r306;
	ld.global.u32 	%r307, [%rd6+284];
	xor.b32  	%r337, %r337, %r307;
	ld.global.u32 	%r308, [%rd6+288];
	xor.b32  	%r336, %r336, %r308;
	ld.global.u32 	%r309, [%rd6+292];
	xor.b32  	%r335, %r335, %r309;
	ld.global.u32 	%r310, [%rd6+296];
	xor.b32  	%r334, %r334, %r310;
$L__BB0_37:
	and.b32  	%r312, %r204, 32768;
	setp.eq.s32 	%p20, %r312, 0;
	@%p20 bra 	$L__BB0_39;
	ld.global.u32 	%r313, [%rd6+300];
	xor.b32  	%r338, %r338, %r313;
	ld.global.u32 	%r314, [%rd6+304];
	xor.b32  	%r337, %r337, %r314;
	ld.global.u32 	%r315, [%rd6+308];
	xor.b32  	%r336, %r336, %r315;
	ld.global.u32 	%r316, [%rd6+312];
	xor.b32  	%r335, %r335, %r316;
	ld.global.u32 	%r317, [%rd6+316];
	xor.b32  	%r334, %r334, %r317;
$L__BB0_39:
	add.s32 	%r333, %r333, 16;
	setp.ne.s32 	%p21, %r333, 32;
	@%p21 bra 	$L__BB0_7;
	mad.lo.s32 	%r318, %r327, -31, %r12;
	add.s32 	%r327, %r318, 1;
	setp.ne.s32 	%p22, %r327, 5;
	@%p22 bra 	$L__BB0_6;
	st.global.u32 	[%rd2+4], %r338;
	st.global.u32 	[%rd2+8], %r337;
	st.global.u32 	[%rd2+12], %r336;
	st.global.u32 	[%rd2+16], %r335;
	st.global.u32 	[%rd2+20], %r334;
	add.s32 	%r321, %r321, 1;
	setp.lt.u32 	%p23, %r321, %r3;
	@%p23 bra 	$L__BB0_5;
$L__BB0_42:
	shr.u64 	%rd7, %rd18, 2;
	add.s32 	%r320, %r320, 1;
	setp.gt.u64 	%p24, %rd18, 3;
	mov.u64 	%rd18, %rd7;
	@%p24 bra 	$L__BB0_3;
$L__BB0_43:
	mov.b32 	%r319, 0;
	st.global.v2.u32 	[%rd2+24], {%r319, %r319};
	st.global.u32 	[%rd2+32], %r319;
	mov.b64 	%rd17, 0;
	st.global.u64 	[%rd2+40], %rd17;
$L__BB0_44:
	ret;

}
	// .globl	_Z4mcmciiiiPiiiS_S_S_PdS_P17curandStateXORWOW
.visible .entry _Z4mcmciiiiPiiiS_S_S_PdS_P17curandStateXORWOW(
	.param .u32 _Z4mcmciiiiPiiiS_S_S_PdS_P17curandStateXORWOW_param_0,
	.param .u32 _Z4mcmciiiiPiiiS_S_S_PdS_P17curandStateXORWOW_param_1,
	.param .u32 _Z4mcmciiiiPiiiS_S_S_PdS_P17curandStateXORWOW_param_2,
	.param .u32 _Z4mcmciiiiPiiiS_S_S_PdS_P17curandStateXORWOW_param_3,
	.param .u64 .ptr .align 1 _Z4mcmciiiiPiiiS_S_S_PdS_P17curandStateXORWOW_param_4,
	.param .u32 _Z4mcmciiiiPiiiS_S_S_PdS_P17curandStateXORWOW_param_5,
	.param .u32 _Z4mcmciiiiPiiiS_S_S_PdS_P17curandStateXORWOW_param_6,
	.param .u64 .ptr .align 1 _Z4mcmciiiiPiiiS_S_S_PdS_P17curandStateXORWOW_param_7,
	.param .u64 .ptr .align 1 _Z4mcmciiiiPiiiS_S_S_PdS_P17curandStateXORWOW_param_8,
	.param .u64 .ptr .align 1 _Z4mcmciiiiPiiiS_S_S_PdS_P17curandStateXORWOW_param_9,
	.param .u64 .ptr .align 1 _Z4mcmciiiiPiiiS_S_S_PdS_P17curandStateXORWOW_param_10,
	.param .u64 .ptr .align 1 _Z4mcmciiiiPiiiS_S_S_PdS_P17curandStateXORWOW_param_11,
	.param .u64 .ptr .align 1 _Z4mcmciiiiPiiiS_S_S_PdS_P17curandStateXORWOW_param_12
)
{
	.local .align 8 .b8 	__local_depot1[40];
	.reg .b64 	%SP;
	.reg .b64 	%SPL;
	.reg .pred 	%p<108>;
	.reg .b32 	%r<623>;
	.reg .b32 	%f<52>;
	.reg .b64 	%rd<247>;
	.reg .b64 	%fd<392>;

	mov.u64 	%SPL, __local_depot1;
	cvta.local.u64 	%SP, %SPL;
	ld.param.u32 	%r217, [_Z4mcmciiiiPiiiS_S_S_PdS_P17curandStateXORWOW_param_0];
	ld.param.u32 	%r218, [_Z4mcmciiiiPiiiS_S_S_PdS_P17curandStateXORWOW_param_1];
	ld.param.u32 	%r219, [_Z4mcmciiiiPiiiS_S_S_PdS_P17curandStateXORWOW_param_2];
	ld.param.u32 	%r220, [_Z4mcmciiiiPiiiS_S_S_PdS_P17curandStateXORWOW_param_3];
	ld.param.u64 	%rd27, [_Z4mcmciiiiPiiiS_S_S_PdS_P17curandStateXORWOW_param_4];
	ld.param.u32 	%r221, [_Z4mcmciiiiPiiiS_S_S_PdS_P17curandStateXORWOW_param_5];
	ld.param.u32 	%r222, [_Z4mcmciiiiPiiiS_S_S_PdS_P17curandStateXORWOW_param_6];
	ld.param.u64 	%rd28, [_Z4mcmciiiiPiiiS_S_S_PdS_P17curandStateXORWOW_param_7];
	ld.param.u64 	%rd29, [_Z4mcmciiiiPiiiS_S_S_PdS_P17curandStateXORWOW_param_8];
	ld.param.u64 	%rd30, [_Z4mcmciiiiPiiiS_S_S_PdS_P17curandStateXORWOW_param_9];
	ld.param.u64 	%rd31, [_Z4mcmciiiiPiiiS_S_S_PdS_P17curandStateXORWOW_param_10];
	ld.param.u64 	%rd25, [_Z4mcmciiiiPiiiS_S_S_PdS_P17curandStateXORWOW_param_11];
	cvta.to.global.u64 	%rd1, %rd28;
	cvta.to.global.u64 	%rd2, %rd31;
	cvta.to.global.u64 	%rd3, %rd30;
	cvta.to.global.u64 	%rd4, %rd29;
	cvta.to.global.u64 	%rd5, %rd27;
	mov.u32 	%r223, %ctaid.x;
	mov.u32 	%r224, %ntid.x;
	mov.u32 	%r225, %tid.x;
	mad.lo.s32 	%r550, %r223, %r224, %r225;
	mov.u32 	%r226, %nctaid.x;
	mul.lo.s32 	%r2, %r224, %r226;
	setp.ge.s32 	%p1, %r550, %r219;
	@%p1 bra 	$L__BB1_152;
	setp.lt.s32 	%p2, %r220, 1;
	cvt.rn.f32.s32 	%f1, %r221;
	mov.b32 	%r227, 1127219200;
	mov.b32 	%r228, -2147483648;
	mov.b64 	%fd1, {%r228, %r227};
	@%p2 bra 	$L__BB1_138;
	add.s32 	%r3, %r218, -1;
	and.b32  	%r4, %r218, 7;
	add.s32 	%r5, %r4, -1;
	and.b32  	%r6, %r218, 3;
	and.b32  	%r7, %r218, 15;
	and.b32  	%r8, %r218, 2147483640;
	and.b32  	%r9, %r218, 1;
	and.b32  	%r10, %r218, 2147483646;
	and.b32  	%r11, %r218, 2147483632;
	neg.s32 	%r12, %r8;
	shl.b32 	%r13, %r219, 3;
	cvta.to.global.u64 	%rd6, %rd25;
	mul.lo.s32 	%r239, %r217, 100;
	or.b32  	%r240, %r239, 1;
	cvt.rn.f32.u32 	%f2, %r240;
	mul.wide.s32 	%rd72, %r219, 4;
$L__BB1_3:
	setp.gt.s32 	%p12, %r218, 0;
	@%p12 bra 	$L__BB1_129;
$L__BB1_4:
	ld.param.u64 	%rd246, [_Z4mcmciiiiPiiiS_S_S_PdS_P17curandStateXORWOW_param_12];
	cvta.to.global.u64 	%rd76, %rd246;
	mul.wide.s32 	%rd77, %r550, 48;
	add.s64 	%rd23, %rd76, %rd77;
	mul.lo.s32 	%r250, %r550, %r221;
	mul.wide.s32 	%rd78, %r250, 4;
	add.s64 	%rd24, %rd6, %rd78;
	mul.lo.s32 	%r196, %r550, %r222;
	mov.b32 	%r553, 0;
$L__BB1_5:
	setp.eq.s32 	%p20, %r553, 0;
	ld.global.v2.u32 	{%r554, %r555}, [%rd23];
	ld.global.v2.u32 	{%r569, %r567}, [%rd23+8];
	ld.global.v2.u32 	{%r568, %r562}, [%rd23+16];
	ld.global.v2.u32 	{%r26, %r27}, [%rd23+24];
	ld.global.f32 	%f3, [%rd23+32];
	ld.global.f64 	%fd2, [%rd23+40];
	mov.b32 	%r560, 0;
	@%p20 bra 	$L__BB1_7;
	shr.u32 	%r252, %r555, 2;
	xor.b32  	%r253, %r252, %r555;
	shl.b32 	%r254, %r562, 4;
	shl.b32 	%r255, %r253, 1;
	xor.b32  	%r256, %r254, %r255;
	xor.b32  	%r257, %r256, %r562;
	xor.b32  	%r42, %r257, %r253;
	add.s32 	%r554, %r554, 362437;
	add.s32 	%r258, %r42, %r554;
	cvt.rn.f32.u32 	%f10, %r258;
	fma.rn.f32 	%f11, %f10, 0f2F800000, 0f2F000000;
	add.f32 	%f12, %f11, %f11;
	cvt.rpi.f32.f32 	%f13, %f12;
	add.f32 	%f14, %f13, 0fBF800000;
	cvt.rzi.s32.f32 	%r259, %f14;
	shl.b32 	%r260, %r259, 1;
	add.s32 	%r560, %r260, -1;
	mov.u32 	%r555, %r569;
	mov.u32 	%r569, %r567;
	mov.u32 	%r567, %r568;
	mov.u32 	%r568, %r562;
	mov.u32 	%r562, %r42;
$L__BB1_7:
	shr.u32 	%r261, %r555, 2;
	xor.b32  	%r262, %r261, %r555;
	shl.b32 	%r263, %r562, 4;
	shl.b32 	%r264, %r262, 1;
	xor.b32  	%r265, %r263, %r264;
	xor.b32  	%r266, %r265, %r562;
	xor.b32  	%r563, %r266, %r262;
	add.s32 	%r561, %r554, 362437;
	add.s32 	%r267, %r563, %r561;
	cvt.rn.f32.u32 	%f15, %r267;
	fma.rn.f32 	%f16, %f15, 0f2F800000, 0f2F000000;
	st.global.v2.u32 	[%rd23], {%r561, %r569};
	st.global.v2.u32 	[%rd23+8], {%r567, %r568};
	st.global.v2.u32 	[%rd23+16], {%r562, %r563};
	st.global.v2.u32 	[%rd23+24], {%r26, %r27};
	st.global.f32 	[%rd23+32], %f3;
	st.global.f64 	[%rd23+40], %fd2;
	mul.f32 	%f17, %f16, %f1;
	cvt.rpi.f32.f32 	%f18, %f17;
	add.f32 	%f19, %f18, 0fBF800000;
	cvt.rzi.s32.f32 	%r570, %f19;
	mul.wide.s32 	%rd79, %r570, 4;
	add.s64 	%rd80, %rd24, %rd79;
	ld.global.u32 	%r571, [%rd80];
	add.s64 	%rd81, %rd5, %rd79;
	ld.global.u32 	%r268, [%rd81];
	mad.lo.s32 	%r572, %r268, %r560, %r571;
	@%p20 bra 	$L__BB1_13;
$L__BB1_8:
	mov.u32 	%r66, %r568;
	mov.u32 	%r568, %r563;
	mov.u32 	%r67, %r562;
	setp.gt.u32 	%p22, %r572, 1000;
	@%p22 bra 	$L__BB1_12;
	or.b32  	%r269, %r570, 4;
	setp.eq.s32 	%p23, %r269, 4;
	@%p23 bra 	$L__BB1_10;
	bra.uni 	$L__BB1_11;
$L__BB1_10:
	setp.eq.s32 	%p24, %r572, 0;
	@%p24 bra 	$L__BB1_12;
$L__BB1_11:
	setp.ne.s32 	%p25, %r570, 1;
	setp.ne.s32 	%p26, %r572, 1000;
	or.pred  	%p27, %p25, %p26;
	@%p27 bra 	$L__BB1_13;
$L__BB1_12:
	shr.u32 	%r270, %r569, 2;
	xor.b32  	%r271, %r270, %r569;
	shl.b32 	%r272, %r568, 4;
	shl.b32 	%r273, %r271, 1;
	xor.b32  	%r274, %r272, %r273;
	xor.b32  	%r275, %r274, %r568;
	xor.b32  	%r562, %r275, %r271;
	add.s32 	%r276, %r561, %r562;
	add.s32 	%r277, %r276, 362437;
	cvt.rn.f32.u32 	%f20, %r277;
	fma.rn.f32 	%f21, %f20, 0f2F800000, 0f2F000000;
	add.f32 	%f22, %f21, %f21;
	cvt.rpi.f32.f32 	%f23, %f22;
	add.f32 	%f24, %f23, 0fBF800000;
	cvt.rzi.s32.f32 	%r278, %f24;
	shl.b32 	%r279, %r278, 1;
	add.s32 	%r280, %r279, -1;
	shr.u32 	%r281, %r567, 2;
	xor.b32  	%r282, %r281, %r567;
	shl.b32 	%r283, %r562, 4;
	shl.b32 	%r284, %r282, 1;
	xor.b32  	%r285, %r283, %r284;
	xor.b32  	%r286, %r285, %r562;
	xor.b32  	%r563, %r286, %r282;
	add.s32 	%r561, %r561, 724874;
	add.s32 	%r287, %r563, %r561;
	cvt.rn.f32.u32 	%f25, %r287;
	fma.rn.f32 	%f26, %f25, 0f2F800000, 0f2F000000;
	st.global.v2.u32 	[%rd23], {%r561, %r66};
	st.global.v2.u32 	[%rd23+8], {%r67, %r568};
	st.global.v2.u32 	[%rd23+16], {%r562, %r563};
	st.global.v2.u32 	[%rd23+24], {%r26, %r27};
	st.global.f32 	[%rd23+32], %f3;
	st.global.f64 	[%rd23+40], %fd2;
	mul.f32 	%f27, %f26, %f1;
	cvt.rpi.f32.f32 	%f28, %f27;
	add.f32 	%f29, %f28, 0fBF800000;
	cvt.rzi.s32.f32 	%r570, %f29;
	mul.wide.s32 	%rd82, %r570, 4;
	add.s64 	%rd83, %rd24, %rd82;
	ld.global.u32 	%r571, [%rd83];
	add.s64 	%rd84, %rd5, %rd82;
	ld.global.u32 	%r288, [%rd84];
	mad.lo.s32 	%r572, %r280, %r288, %r571;
	mov.u32 	%r567, %r67;
	mov.u32 	%r569, %r66;
	bra.uni 	$L__BB1_8;
$L__BB1_13:
	setp.lt.s32 	%p28, %r218, 1;
	mul.wide.s32 	%rd85, %r570, 4;
	add.s64 	%rd7, %rd24, %rd85;
	st.global.u32 	[%rd7], %r572;
	@%p28 bra 	$L__BB1_32;
	mov.b32 	%r573, 0;
$L__BB1_15:
	mad.lo.s32 	%r82, %r573, %r219, %r550;
	ld.global.v2.u32 	{%r290, %r291}, [%rd23];
	ld.global.v2.u32 	{%r292, %r293}, [%rd23+8];
	ld.global.v2.u32 	{%r294, %r295}, [%rd23+16];
	shr.u32 	%r296, %r291, 2;
	xor.b32  	%r297, %r296, %r291;
	shl.b32 	%r298, %r295, 4;
	shl.b32 	%r299, %r297, 1;
	xor.b32  	%r300, %r298, %r299;
	xor.b32  	%r301, %r300, %r295;
	xor.b32  	%r302, %r301, %r297;
	add.s32 	%r303, %r290, 362437;
	add.s32 	%r304, %r302, %r303;
	cvt.rn.f32.u32 	%f30, %r304;
	fma.rn.f32 	%f31, %f30, 0f2F800000, 0f2F000000;
	st.global.v2.u32 	[%rd23], {%r303, %r292};
	st.global.v2.u32 	[%rd23+8], {%r293, %r294};
	st.global.v2.u32 	[%rd23+16], {%r295, %r302};
	mul.f32 	%f32, %f31, 0f447A4000;
	cvt.rpi.f32.f32 	%f33, %f32;
	add.f32 	%f34, %f33, 0fBF800000;
	cvt.rzi.s32.f32 	%r305, %f34;
	ld.global.u32 	%r306, [%rd24+12];
	setp.lt.s32 	%p29, %r305, %r306;
	@%p29 bra 	$L__BB1_30;
	setp.lt.s32 	%p30, %r217, 1;
	cvt.s64.s32 	%rd8, %r82;
	mul.wide.s32 	%rd86, %r82, 4;
	add.s64 	%rd9, %rd1, %rd86;
	mov.b32 	%r307, 0;
	st.global.u32 	[%rd9], %r307;
	@%p30 bra 	$L__BB1_31;
	shl.b64 	%rd87, %rd8, 2;
	add.s64 	%rd10, %rd4, %rd87;
	mov.b32 	%r574, 0;
$L__BB1_18:
	ld.global.u32 	%r309, [%rd10];
	setp.ge.s32 	%p31, %r309, %r222;
	@%p31 bra 	$L__BB1_31;
	ld.global.v2.u32 	{%r310, %r311}, [%rd23];
	ld.global.v2.u32 	{%r89, %r90}, [%rd23+8];
	ld.global.v2.u32 	{%r91, %r95}, [%rd23+16];
	ld.global.v2.u32 	{%r85, %r86}, [%rd23+24];
	ld.global.f32 	%f7, [%rd23+32];
	ld.global.f64 	%fd6, [%rd23+40];
	shr.u32 	%r312, %r311, 2;
	xor.b32  	%r313, %r312, %r311;
	shl.b32 	%r314, %r95, 4;
	shl.b32 	%r315, %r313, 1;
	xor.b32  	%r316, %r314, %r315;
	xor.b32  	%r317, %r316, %r95;
	xor.b32  	%r96, %r317, %r313;
	add.s32 	%r88, %r310, 362437;
	add.s32 	%r318, %r96, %r88;
	cvt.rn.f32.u32 	%f35, %r318;
	fma.rn.f32 	%f8, %f35, 0f2F800000, 0f2F000000;
	st.global.v2.u32 	[%rd23], {%r88, %r89};
	st.global.v2.u32 	[%rd23+8], {%r90, %r91};
	st.global.v2.u32 	[%rd23+16], {%r95, %r96};
	ld.global.u32 	%r319, [%rd9];
	setp.gt.s32 	%p32, %r319, 1;
	@%p32 bra 	$L__BB1_29;
	mul.f32 	%f36, %f8, %f2;
	cvt.rpi.f32.f32 	%f37, %f36;
	add.f32 	%f38, %f37, 0fBF800000;
	cvt.rzi.s32.f32 	%r320, %f38;
	ld.global.u32 	%r321, [%rd24+8];
	setp.ge.s32 	%p33, %r320, %r321;
	@%p33 bra 	$L__BB1_22;
	mov.b32 	%r348, 2;
	st.global.u32 	[%rd9], %r348;
	bra.uni 	$L__BB1_29;
$L__BB1_22:
	shr.u32 	%r322, %r89, 2;
	xor.b32  	%r323, %r322, %r89;
	shl.b32 	%r324, %r96, 4;
	shl.b32 	%r325, %r323, 1;
	xor.b32  	%r326, %r324, %r325;
	xor.b32  	%r327, %r326, %r96;
	xor.b32  	%r97, %r327, %r323;
	add.s32 	%r328, %r88, 362437;
	add.s32 	%r329, %r97, %r328;
	cvt.rn.f32.u32 	%f39, %r329;
	fma.rn.f32 	%f40, %f39, 0f2F800000, 0f2F000000;
	st.global.v2.u32 	[%rd23], {%r328, %r90};
	st.global.v2.u32 	[%rd23+8], {%r91, %r95};
	st.global.v2.u32 	[%rd23+16], {%r96, %r97};
	st.global.v2.u32 	[%rd23+24], {%r85, %r86};
	st.global.f32 	[%rd23+32], %f7;
	st.global.f64 	[%rd23+40], %fd6;
	mul.f32 	%f41, %f40, 0f447A4000;
	cvt.rpi.f32.f32 	%f42, %f41;
	add.f32 	%f43, %f42, 0fBF800000;
	cvt.rzi.s32.f32 	%r98, %f43;
	ld.global.u32 	%r330, [%rd9];
	setp.eq.s32 	%p34, %r330, 0;
	@%p34 bra 	$L__BB1_27;
	ld.global.u32 	%r331, [%rd24+4];
	setp.lt.s32 	%p35, %r98, %r331;
	@%p35 bra 	$L__BB1_26;
	shr.u32 	%r332, %r90, 2;
	xor.b32  	%r333, %r332, %r90;
	shl.b32 	%r334, %r97, 4;
	shl.b32 	%r335, %r333, 1;
	xor.b32  	%r336, %r334, %r335;
	xor.b32  	%r337, %r336, %r97;
	xor.b32  	%r338, %r337, %r333;
	add.s32 	%r339, %r88, 724874;
	add.s32 	%r340, %r338, %r339;
	cvt.rn.f32.u32 	%f44, %r340;
	fma.rn.f32 	%f45, %f44, 0f2F800000, 0f2F000000;
	st.global.v2.u32 	[%rd23], {%r339, %r91};
	st.global.v2.u32 	[%rd23+8], {%r95, %r96};
	st.global.v2.u32 	[%rd23+16], {%r97, %r338};
	st.global.v2.u32 	[%rd23+24], {%r85, %r86};
	st.global.f32 	[%rd23+32], %f7;
	st.global.f64 	[%rd23+40], %fd6;
	mul.f32 	%f46, %f45, 0f447A4000;
	cvt.rpi.f32.f32 	%f47, %f46;
	add.f32 	%f48, %f47, 0fBF800000;
	cvt.rzi.s32.f32 	%r341, %f48;
	ld.global.u32 	%r342, [%rd24+16];
	setp.ge.s32 	%p36, %r341, %r342;
	@%p36 bra 	$L__BB1_29;
	ld.global.u32 	%r343, [%rd10];
	add.s32 	%r344, %r343, 1;
	st.global.u32 	[%rd10], %r344;
	bra.uni 	$L__BB1_29;
$L__BB1_26:
	mov.b32 	%r345, 0;
	st.global.u32 	[%rd9], %r345;
	bra.uni 	$L__BB1_29;
$L__BB1_27:
	ld.global.u32 	%r346, [%rd24];
	setp.ge.s32 	%p37, %r98, %r346;
	@%p37 bra 	$L__BB1_29;
	mov.b32 	%r347, 1;
	st.global.u32 	[%rd9], %r347;
$L__BB1_29:
	add.s32 	%r574, %r574, 1;
	setp.eq.s32 	%p38, %r574, %r217;
	@%p38 bra 	$L__BB1_31;
	bra.uni 	$L__BB1_18;
$L__BB1_30:
	mul.wide.s32 	%rd88, %r82, 4;
	add.s64 	%rd89, %rd1, %rd88;
	mov.b32 	%r349, 2;
	st.global.u32 	[%rd89], %r349;
$L__BB1_31:
	add.s32 	%r573, %r573, 1;
	setp.ne.s32 	%p39, %r573, %r218;
	@%p39 bra 	$L__BB1_15;
$L__BB1_32:
	add.s32 	%r351, %r553, 2048;
	cvt.rn.f64.u32 	%fd360, %r351;
	{
	.reg .b32 %temp; 
	mov.b64 	{%temp, %r575}, %fd360;
	}
	{
	.reg .b32 %temp; 
	mov.b64 	{%r576, %temp}, %fd360;
	}
	setp.gt.s32 	%p40, %r575, 1048575;
	mov.b32 	%r577, -1023;
	@%p40 bra 	$L__BB1_34;
	mul.f64 	%fd360, %fd360, 0d4350000000000000;
	{
	.reg .b32 %temp; 
	mov.b64 	{%temp, %r575}, %fd360;
	}
	{
	.reg .b32 %temp; 
	mov.b64 	{%r576, %temp}, %fd360;
	}
	mov.b32 	%r577, -1077;
$L__BB1_34:
	add.s32 	%r353, %r575, -1;
	setp.lt.u32 	%p41, %r353, 2146435071;
	@%p41 bra 	$L__BB1_36;
	fma.rn.f64 	%fd94, %fd360, 0d7FF0000000000000, 0d7FF0000000000000;
	{
	.reg .b32 %temp; 
	mov.b64 	{%temp, %r354}, %fd360;
	}
	and.b32  	%r355, %r354, 2147483647;
	setp.eq.s32 	%p42, %r355, 0;
	selp.f64 	%fd362, 0dFFF0000000000000, %fd94, %p42;
	bra.uni 	$L__BB1_39;
$L__BB1_36:
	shr.u32 	%r356, %r575, 20;
	add.s32 	%r578, %r577, %r356;
	and.b32  	%r357, %r575, 1048575;
	or.b32  	%r358, %r357, 1072693248;
	mov.b64 	%fd361, {%r576, %r358};
	setp.lt.u32 	%p43, %r358, 1073127583;
	@%p43 bra 	$L__BB1_38;
	{
	.reg .b32 %temp; 
	mov.b64 	{%r359, %temp}, %fd361;
	}
	{
	.reg .b32 %temp; 
	mov.b64 	{%temp, %r360}, %fd361;
	}
	add.s32 	%r361, %r360, -1048576;
	mov.b64 	%fd361, {%r359, %r361};
	add.s32 	%r578, %r578, 1;
$L__BB1_38:
	add.f64 	%fd95, %fd361, 0dBFF0000000000000;
	add.f64 	%fd96, %fd361, 0d3FF0000000000000;
	rcp.approx.ftz.f64 	%fd97, %fd96;
	neg.f64 	%fd98, %fd96;
	fma.rn.f64 	%fd99, %fd98, %fd97, 0d3FF0000000000000;
	fma.rn.f64 	%fd100, %fd99, %fd99, %fd99;
	fma.rn.f64 	%fd101, %fd100, %fd97, %fd97;
	mul.f64 	%fd102, %fd95, %fd101;
	fma.rn.f64 	%fd103, %fd95, %fd101, %fd102;
	mul.f64 	%fd104, %fd103, %fd103;
	fma.rn.f64 	%fd105, %fd104, 0d3EB1380B3AE80F1E, 0d3ED0EE258B7A8B04;
	fma.rn.f64 	%fd106, %fd105, %fd104, 0d3EF3B2669F02676F;
	fma.rn.f64 	%fd107, %fd106, %fd104, 0d3F1745CBA9AB0956;
	fma.rn.f64 	%fd108, %fd107, %fd104, 0d3F3C71C72D1B5154;
	fma.rn.f64 	%fd109, %fd108, %fd104, 0d3F624924923BE72D;
	fma.rn.f64 	%fd110, %fd109, %fd104, 0d3F8999999999A3C4;
	fma.rn.f64 	%fd111, %fd110, %fd104, 0d3FB5555555555554;
	sub.f64 	%fd112, %fd95, %fd103;
	add.f64 	%fd113, %fd112, %fd112;
	neg.f64 	%fd114, %fd103;
	fma.rn.f64 	%fd115, %fd114, %fd95, %fd113;
	mul.f64 	%fd116, %fd101, %fd115;
	mul.f64 	%fd117, %fd104, %fd111;
	fma.rn.f64 	%fd118, %fd117, %fd103, %fd116;
	xor.b32  	%r362, %r578, -2147483648;
	mov.b32 	%r363, 1127219200;
	mov.b64 	%fd119, {%r362, %r363};
	sub.f64 	%fd120, %fd119, %fd1;
	fma.rn.f64 	%fd121, %fd120, 0d3FE62E42FEFA39EF, %fd103;
	fma.rn.f64 	%fd122, %fd120, 0dBFE62E42FEFA39EF, %fd121;
	sub.f64 	%fd123, %fd122, %fd103;
	sub.f64 	%fd124, %fd118, %fd123;
	fma.rn.f64 	%fd125, %fd120, 0d3C7ABC9E3B39803F, %fd124;
	add.f64 	%fd362, %fd121, %fd125;
$L__BB1_39:
	setp.gt.s32 	%p44, %r218, 0;
	mul.f64 	%fd127, %fd362, 0d3C7777D0FFDA0D24;
	fma.rn.f64 	%fd128, %fd362, 0d3FF71547652B82FE, %fd127;
	mov.f64 	%fd129, 0d4028666666666666;
	sub.f64 	%fd16, %fd129, %fd128;
	mov.f64 	%fd376, 0d0000000000000000;
	@%p44 bra 	$L__BB1_40;
	bra.uni 	$L__BB1_67;
$L__BB1_40:
	setp.eq.s32 	%p45, %r3, 0;
	mov.f64 	%fd370, 0d0000000000000000;
	mov.b32 	%r588, 0;
	@%p45 bra 	$L__BB1_57;
	mov.f64 	%fd370, 0d0000000000000000;
	mov.b32 	%r579, 0;
$L__BB1_42:
	mad.lo.s32 	%r367, %r579, %r219, %r550;
	mul.wide.s32 	%rd90, %r367, 4;
	add.s64 	%rd11, %rd4, %rd90;
	ld.global.u32 	%r368, [%rd11];
	add.s32 	%r369, %r368, %r196;
	mul.wide.s32 	%rd91, %r369, 8;
	add.s64 	%rd92, %rd2, %rd91;
	ld.global.f64 	%fd364, [%rd92];
	{
	.reg .b32 %temp; 
	mov.b64 	{%temp, %r580}, %fd364;
	}
	{
	.reg .b32 %temp; 
	mov.b64 	{%r581, %temp}, %fd364;
	}
	setp.gt.s32 	%p46, %r580, 1048575;
	mov.b32 	%r582, -1023;
	@%p46 bra 	$L__BB1_44;
	mul.f64 	%fd364, %fd364, 0d4350000000000000;
	{
	.reg .b32 %temp; 
	mov.b64 	{%temp, %r580}, %fd364;
	}
	{
	.reg .b32 %temp; 
	mov.b64 	{%r581, %temp}, %fd364;
	}
	mov.b32 	%r582, -1077;
$L__BB1_44:
	add.s32 	%r371, %r580, -1;
	setp.lt.u32 	%p47, %r371, 2146435071;
	@%p47 bra 	$L__BB1_46;
	fma.rn.f64 	%fd133, %fd364, 0d7FF0000000000000, 0d7FF0000000000000;
	{
	.reg .b32 %temp; 
	mov.b64 	{%temp, %r372}, %fd364;
	}
	and.b32  	%r373, %r372, 2147483647;
	setp.eq.s32 	%p48, %r373, 0;
	selp.f64 	%fd366, 0dFFF0000000000000, %fd133, %p48;
	bra.uni 	$L__BB1_49;
$L__BB1_46:
	shr.u32 	%r374, %r580, 20;
	add.s32 	%r583, %r582, %r374;
	and.b32  	%r375, %r580, 1048575;
	or.b32  	%r376, %r375, 1072693248;
	mov.b64 	%fd365, {%r581, %r376};
	setp.lt.u32 	%p49, %r376, 1073127583;
	@%p49 bra 	$L__BB1_48;
	{
	.reg .b32 %temp; 
	mov.b64 	{%r377, %temp}, %fd365;
	}
	{
	.reg .b32 %temp; 
	mov.b64 	{%temp, %r378}, %fd365;
	}
	add.s32 	%r379, %r378, -1048576;
	mov.b64 	%fd365, {%r377, %r379};
	add.s32 	%r583, %r583, 1;
$L__BB1_48:
	add.f64 	%fd134, %fd365, 0dBFF0000000000000;
	add.f64 	%fd135, %fd365, 0d3FF0000000000000;
	rcp.approx.ftz.f64 	%fd136, %fd135;
	neg.f64 	%fd137, %fd135;
	fma.rn.f64 	%fd138, %fd137, %fd136, 0d3FF0000000000000;
	fma.rn.f64 	%fd139, %fd138, %fd138, %fd138;
	fma.rn.f64 	%fd140, %fd139, %fd136, %fd136;
	mul.f64 	%fd141, %fd134, %fd140;
	fma.rn.f64 	%fd142, %fd134, %fd140, %fd141;
	mul.f64 	%fd143, %fd142, %fd142;
	fma.rn.f64 	%fd144, %fd143, 0d3EB1380B3AE80F1E, 0d3ED0EE258B7A8B04;
	fma.rn.f64 	%fd145, %fd144, %fd143, 0d3EF3B2669F02676F;
	fma.rn.f64 	%fd146, %fd145, %fd143, 0d3F1745CBA9AB0956;
	fma.rn.f64 	%fd147, %fd146, %fd143, 0d3F3C71C72D1B5154;
	fma.rn.f64 	%fd148, %fd147, %fd143, 0d3F624924923BE72D;
	fma.rn.f64 	%fd149, %fd148, %fd143, 0d3F8999999999A3C4;
	fma.rn.f64 	%fd150, %fd149, %fd143, 0d3FB5555555555554;
	sub.f64 	%fd151, %fd134, %fd142;
	add.f64 	%fd152, %fd151, %fd151;
	neg.f64 	%fd153, %fd142;
	fma.rn.f64 	%fd154, %fd153, %fd134, %fd152;
	mul.f64 	%fd155, %fd140, %fd154;
	mul.f64 	%fd156, %fd143, %fd150;
	fma.rn.f64 	%fd157, %fd156, %fd142, %fd155;
	xor.b32  	%r380, %r583, -2147483648;
	mov.b32 	%r381, 1127219200;
	mov.b64 	%fd158, {%r380, %r381};
	sub.f64 	%fd159, %fd158, %fd1;
	fma.rn.f64 	%fd160, %fd159, 0d3FE62E42FEFA39EF, %fd142;
	fma.rn.f64 	%fd161, %fd159, 0dBFE62E42FEFA39EF, %fd160;
	sub.f64 	%fd162, %fd161, %fd142;
	sub.f64 	%fd163, %fd157, %fd162;
	fma.rn.f64 	%fd164, %fd159, 0d3C7ABC9E3B39803F, %fd163;
	add.f64 	%fd366, %fd160, %fd164;
$L__BB1_49:
	abs.f64 	%fd165, %fd366;
	setp.neu.f64 	%p50, %fd165, 0d7FF0000000000000;
	add.f64 	%fd166, %fd370, %fd366;
	selp.f64 	%fd27, %fd166, %fd370, %p50;
	mul.wide.s32 	%rd93, %r219, 4;
	add.s64 	%rd94, %rd11, %rd93;
	ld.global.u32 	%r383, [%rd94];
	add.s32 	%r384, %r383, %r196;
	mul.wide.s32 	%rd95, %r384, 8;
	add.s64 	%rd96, %rd2, %rd95;
	ld.global.f64 	%fd367, [%rd96];
	{
	.reg .b32 %temp; 
	mov.b64 	{%temp, %r584}, %fd367;
	}
	{
	.reg .b32 %temp; 
	mov.b64 	{%r585, %temp}, %fd367;
	}
	setp.gt.s32 	%p51, %r584, 1048575;
	mov.b32 	%r586, -1023;
	@%p51 bra 	$L__BB1_51;
	mul.f64 	%fd367, %fd367, 0d4350000000000000;
	{
	.reg .b32 %temp; 
	mov.b64 	{%temp, %r584}, %fd367;
	}
	{
	.reg .b32 %temp; 
	mov.b64 	{%r585, %temp}, %fd367;
	}
	mov.b32 	%r586, -1077;
$L__BB1_51:
	add.s32 	%r386, %r584, -1;
	setp.lt.u32 	%p52, %r386, 2146435071;
	@%p52 bra 	$L__BB1_53;
	fma.rn.f64 	%fd167, %fd367, 0d7FF0000000000000, 0d7FF0000000000000;
	{
	.reg .b32 %temp; 
	mov.b64 	{%temp, %r387}, %fd367;
	}
	and.b32  	%r388, %r387, 2147483647;
	setp.eq.s32 	%p53, %r388, 0;
	selp.f64 	%fd369, 0dFFF0000000000000, %fd167, %p53;
	bra.uni 	$L__BB1_56;
$L__BB1_53:
	shr.u32 	%r389, %r584, 20;
	add.s32 	%r587, %r586, %r389;
	and.b32  	%r390, %r584, 1048575;
	or.b32  	%r391, %r390, 1072693248;
	mov.b64 	%fd368, {%r585, %r391};
	setp.lt.u32 	%p54, %r391, 1073127583;
	@%p54 bra 	$L__BB1_55;
	{
	.reg .b32 %temp; 
	mov.b64 	{%r392, %temp}, %fd368;
	}
	{
	.reg .b32 %temp; 
	mov.b64 	{%temp, %r393}, %fd368;
	}
	add.s32 	%r394, %r393, -1048576;
	mov.b64 	%fd368, {%r392, %r394};
	add.s32 	%r587, %r587, 1;
$L__BB1_55:
	add.f64 	%fd168, %fd368, 0dBFF0000000000000;
	add.f64 	%fd169, %fd368, 0d3FF0000000000000;
	rcp.approx.ftz.f64 	%fd170, %fd169;
	neg.f64 	%fd171, %fd169;
	fma.rn.f64 	%fd172, %fd171, %fd170, 0d3FF0000000000000;
	fma.rn.f64 	%fd173, %fd172, %fd172, %fd172;
	fma.rn.f64 	%fd174, %fd173, %fd170, %fd170;
	mul.f64 	%fd175, %fd168, %fd174;
	fma.rn.f64 	%fd176, %fd168, %fd174, %fd175;
	mul.f64 	%fd177, %fd176, %fd176;
	fma.rn.f64 	%fd178, %fd177, 0d3EB1380B3AE80F1E, 0d3ED0EE258B7A8B04;
	fma.rn.f64 	%fd179, %fd178, %fd177, 0d3EF3B2669F02676F;
	fma.rn.f64 	%fd180, %fd179, %fd177, 0d3F1745CBA9AB0956;
	fma.rn.f64 	%fd181, %fd180, %fd177, 0d3F3C71C72D1B5154;
	fma.rn.f64 	%fd182, %fd181, %fd177, 0d3F624924923BE72D;
	fma.rn.f64 	%fd183, %fd182, %fd177, 0d3F8999999999A3C4;
	fma.rn.f64 	%fd184, %fd183, %fd177, 0d3FB5555555555554;
	sub.f64 	%fd185, %fd168, %fd176;
	add.f64 	%fd186, %fd185, %fd185;
	neg.f64 	%fd187, %fd176;
	fma.rn.f64 	%fd188, %fd187, %fd168, %fd186;
	mul.f64 	%fd189, %fd174, %fd188;
	mul.f64 	%fd190, %fd177, %fd184;
	fma.rn.f64 	%fd191, %fd190, %fd176, %fd189;
	xor.b32  	%r395, %r587, -2147483648;
	mov.b32 	%r396, 1127219200;
	mov.b64 	%fd192, {%r395, %r396};
	sub.f64 	%fd193, %fd192, %fd1;
	fma.rn.f64 	%fd194, %fd193, 0d3FE62E42FEFA39EF, %fd176;
	fma.rn.f64 	%fd195, %fd193, 0dBFE62E42FEFA39EF, %fd194;
	sub.f64 	%fd196, %fd195, %fd176;
	sub.f64 	%fd197, %fd191, %fd196;
	fma.rn.f64 	%fd198, %fd193, 0d3C7ABC9E3B39803F, %fd197;
	add.f64 	%fd369, %fd194, %fd198;
$L__BB1_56:
	abs.f64 	%fd199, %fd369;
	setp.neu.f64 	%p55, %fd199, 0d7FF0000000000000;
	add.f64 	%fd200, %fd27, %fd369;
	selp.f64 	%fd370, %fd200, %fd27, %p55;
	add.s32 	%r579, %r579, 2;
	setp.ne.s32 	%p56, %r579, %r10;
	mov.u32 	%r588, %r10;
	@%p56 bra 	$L__BB1_42;
$L__BB1_57:
	setp.eq.s32 	%p57, %r9, 0;
	@%p57 bra 	$L__BB1_66;
	mad.lo.s32 	%r398, %r588, %r219, %r550;
	mul.wide.s32 	%rd97, %r398, 4;
	add.s64 	%rd98, %rd4, %rd97;
	ld.global.u32 	%r399, [%rd98];
	add.s32 	%r400, %r399, %r196;
	mul.wide.s32 	%rd99, %r400, 8;
	add.s64 	%rd100, %rd2, %rd99;
	ld.global.f64 	%fd372, [%rd100];
	{
	.reg .b32 %temp; 
	mov.b64 	{%temp, %r589}, %fd372;
	}
	{
	.reg .b32 %temp; 
	mov.b64 	{%r590, %temp}, %fd372;
	}
	setp.gt.s32 	%p58, %r589, 1048575;
	mov.b32 	%r591, -1023;
	@%p58 bra 	$L__BB1_60;
	mul.f64 	%fd372, %fd372, 0d4350000000000000;
	{
	.reg .b32 %temp; 
	mov.b64 	{%temp, %r589}, %fd372;
	}
	{
	.reg .b32 %temp; 
	mov.b64 	{%r590, %temp}, %fd372;
	}
	mov.b32 	%r591, -1077;
$L__BB1_60:
	add.s32 	%r402, %r589, -1;
	setp.lt.u32 	%p59, %r402, 2146435071;
	@%p59 bra 	$L__BB1_62;
	fma.rn.f64 	%fd201, %fd372, 0d7FF0000000000000, 0d7FF0000000000000;
	{
	.reg .b32 %temp; 
	mov.b64 	{%temp, %r403}, %fd372;
	}
	and.b32  	%r404, %r403, 2147483647;
	setp.eq.s32 	%p60, %r404, 0;
	selp.f64 	%fd374, 0dFFF0000000000000, %fd201, %p60;
	bra.uni 	$L__BB1_65;
$L__BB1_62:
	shr.u32 	%r405, %r589, 20;
	add.s32 	%r592, %r591, %r405;
	and.b32  	%r406, %r589, 1048575;
	or.b32  	%r407, %r406, 1072693248;
	mov.b64 	%fd373, {%r590, %r407};
	setp.lt.u32 	%p61, %r407, 1073127583;
	@%p61 bra 	$L__BB1_64;
	{
	.reg .b32 %temp; 
	mov.b64 	{%r408, %temp}, %fd373;
	}
	{
	.reg .b32 %temp; 
	mov.b64 	{%temp, %r409}, %fd373;
	}
	add.s32 	%r410, %r409, -1048576;
	mov.b64 	%fd373, {%r408, %r410};
	add.s32 	%r592, %r592, 1;
$L__BB1_64:
	add.f64 	%fd202, %fd373, 0dBFF0000000000000;
	add.f64 	%fd203, %fd373, 0d3FF0000000000000;
	rcp.approx.ftz.f64 	%fd204, %fd203;
	neg.f64 	%fd205, %fd203;
	fma.rn.f64 	%fd206, %fd205, %fd204, 0d3FF0000000000000;
	fma.rn.f64 	%fd207, %fd206, %fd206, %fd206;
	fma.rn.f64 	%fd208, %fd207, %fd204, %fd204;
	mul.f64 	%fd209, %fd202, %fd208;
	fma.rn.f64 	%fd210, %fd202, %fd208, %fd209;
	mul.f64 	%fd211, %fd210, %fd210;
	fma.rn.f64 	%fd212, %fd211, 0d3EB1380B3AE80F1E, 0d3ED0EE258B7A8B04;
	fma.rn.f64 	%fd213, %fd212, %fd211, 0d3EF3B2669F02676F;
	fma.rn.f64 	%fd214, %fd213, %fd211, 0d3F1745CBA9AB0956;
	fma.rn.f64 	%fd215, %fd214, %fd211, 0d3F3C71C72D1B5154;
	fma.rn.f64 	%fd216, %fd215, %fd211, 0d3F624924923BE72D;
	fma.rn.f64 	%fd217, %fd216, %fd211, 0d3F8999999999A3C4;
	fma.rn.f64 	%fd218, %fd217, %fd211, 0d3FB5555555555554;
	sub.f64 	%fd219, %fd202, %fd210;
	add.f64 	%fd220, %fd219, %fd219;
	neg.f64 	%fd221, %fd210;
	fma.rn.f64 	%fd222, %fd221, %fd202, %fd220;
	mul.f64 	%fd223, %fd208, %fd222;
	mul.f64 	%fd224, %fd211, %fd218;
	fma.rn.f64 	%fd225, %fd224, %fd210, %fd223;
	xor.b32  	%r411, %r592, -2147483648;
	mov.b32 	%r412, 1127219200;
	mov.b64 	%fd226, {%r411, %r412};
	sub.f64 	%fd227, %fd226, %fd1;
	fma.rn.f64 	%fd228, %fd227, 0d3FE62E42FEFA39EF, %fd210;
	fma.rn.f64 	%fd229, %fd227, 0dBFE62E42FEFA39EF, %fd228;
	sub.f64 	%fd230, %fd229, %fd210;
	sub.f64 	%fd231, %fd225, %fd230;
	fma.rn.f64 	%fd232, %fd227, 0d3C7ABC9E3B39803F, %fd231;
	add.f64 	%fd374, %fd228, %fd232;
$L__BB1_65:
	abs.f64 	%fd233, %fd374;
	setp.neu.f64 	%p62, %fd233, 0d7FF0000000000000;
	add.f64 	%fd234, %fd370, %fd374;
	selp.f64 	%fd370, %fd234, %fd370, %p62;
$L__BB1_66:
	cvt.rn.f32.f64 	%f49, %fd370;
	cvt.f64.f32 	%fd376, %f49;
$L__BB1_67:
	mov.f64 	%fd390, 0d0000000000000000;
	@%p44 bra 	$L__BB1_68;
	bra.uni 	$L__BB1_95;
$L__BB1_68:
	setp.eq.s32 	%p64, %r3, 0;
	mov.f64 	%fd384, 0d0000000000000000;
	mov.b32 	%r602, 0;
	@%p64 bra 	$L__BB1_85;
	mov.f64 	%fd384, 0d0000000000000000;
	mov.b32 	%r593, 0;
$L__BB1_70:
	mad.lo.s32 	%r416, %r593, %r219, %r550;
	mul.wide.s32 	%rd101, %r416, 4;
	add.s64 	%rd12, %rd3, %rd101;
	ld.global.u32 	%r417, [%rd12];
	add.s32 	%r418, %r417, %r196;
	mul.wide.s32 	%rd102, %r418, 8;
	add.s64 	%rd103, %rd2, %rd102;
	ld.global.f64 	%fd378, [%rd103];
	{
	.reg .b32 %temp; 
	mov.b64 	{%temp, %r594}, %fd378;
	}
	{
	.reg .b32 %temp; 
	mov.b64 	{%r595, %temp}, %fd378;
	}
	setp.gt.s32 	%p65, %r594, 1048575;
	mov.b32 	%r596, -1023;
	@%p65 bra 	$L__BB1_72;
	mul.f64 	%fd378, %fd378, 0d4350000000000000;
	{
	.reg .b32 %temp; 
	mov.b64 	{%temp, %r594}, %fd378;
	}
	{
	.reg .b32 %temp; 
	mov.b64 	{%r595, %temp}, %fd378;
	}
	mov.b32 	%r596, -1077;
$L__BB1_72:
	add.s32 	%r420, %r594, -1;
	setp.lt.u32 	%p66, %r420, 2146435071;
	@%p66 bra 	$L__BB1_74;
	fma.rn.f64 	%fd239, %fd378, 0d7FF0000000000000, 0d7FF0000000000000;
	{
	.reg .b32 %temp; 
	mov.b64 	{%temp, %r421}, %fd378;
	}
	and.b32  	%r422, %r421, 2147483647;
	setp.eq.s32 	%p67, %r422, 0;
	selp.f64 	%fd380, 0dFFF0000000000000, %fd239, %p67;
	bra.uni 	$L__BB1_77;
$L__BB1_74:
	shr.u32 	%r423, %r594, 20;
	add.s32 	%r597, %r596, %r423;
	and.b32  	%r424, %r594, 1048575;
	or.b32  	%r425, %r424, 1072693248;
	mov.b64 	%fd379, {%r595, %r425};
	setp.lt.u32 	%p68, %r425, 1073127583;
	@%p68 bra 	$L__BB1_76;
	{
	.reg .b32 %temp; 
	mov.b64 	{%r426, %temp}, %fd379;
	}
	{
	.reg .b32 %temp; 
	mov.b64 	{%temp, %r427}, %fd379;
	}
	add.s32 	%r428, %r427, -1048576;
	mov.b64 	%fd379, {%r426, %r428};
	add.s32 	%r597, %r597, 1;
$L__BB1_76:
	add.f64 	%fd240, %fd379, 0dBFF0000000000000;
	add.f64 	%fd241, %fd379, 0d3FF0000000000000;
	rcp.approx.ftz.f64 	%fd242, %fd241;
	neg.f64 	%fd243, %fd241;
	fma.rn.f64 	%fd244, %fd243, %fd242, 0d3FF0000000000000;
	fma.rn.f64 	%fd245, %fd244, %fd244, %fd244;
	fma.rn.f64 	%fd246, %fd245, %fd242, %fd242;
	mul.f64 	%fd247, %fd240, %fd246;
	fma.rn.f64 	%fd248, %fd240, %fd246, %fd247;
	mul.f64 	%fd249, %fd248, %fd248;
	fma.rn.f64 	%fd250, %fd249, 0d3EB1380B3AE80F1E, 0d3ED0EE258B7A8B04;
	fma.rn.f64 	%fd251, %fd250, %fd249, 0d3EF3B2669F02676F;
	fma.rn.f64 	%fd252, %fd251, %fd249, 0d3F1745CBA9AB0956;
	fma.rn.f64 	%fd253, %fd252, %fd249, 0d3F3C71C72D1B5154;
	fma.rn.f64 	%fd254, %fd253, %fd249, 0d3F624924923BE72D;
	fma.rn.f64 	%fd255, %fd254, %fd249, 0d3F8999999999A3C4;
	fma.rn.f64 	%fd256, %fd255, %fd249, 0d3FB5555555555554;
	sub.f64 	%fd257, %fd240, %fd248;
	add.f64 	%fd258, %fd257, %fd257;
	neg.f64 	%fd259, %fd248;
	fma.rn.f64 	%fd260, %fd259, %fd240, %fd258;
	mul.f64 	%fd261, %fd246, %fd260;
	mul.f64 	%fd262, %fd249, %fd256;
	fma.rn.f64 	%fd263, %fd262, %fd248, %fd261;
	xor.b32  	%r429, %r597, -2147483648;
	mov.b32 	%r430, 1127219200;
	mov.b64 	%fd264, {%r429, %r430};
	sub.f64 	%fd265, %fd264, %fd1;
	fma.rn.f64 	%fd266, %fd265, 0d3FE62E42FEFA39EF, %fd248;
	fma.rn.f64 	%fd267, %fd265, 0dBFE62E42FEFA39EF, %fd266;
	sub.f64 	%fd268, %fd267, %fd248;
	sub.f64 	%fd269, %fd263, %fd268;
	fma.rn.f64 	%fd270, %fd265, 0d3C7ABC9E3B39803F, %fd269;
	add.f64 	%fd380, %fd266, %fd270;
$L__BB1_77:
	abs.f64 	%fd271, %fd380;
	setp.neu.f64 	%p69, %fd271, 0d7FF0000000000000;
	add.f64 	%fd272, %fd384, %fd380;
	selp.f64 	%fd63, %fd272, %fd384, %p69;
	mul.wide.s32 	%rd104, %r219, 4;
	add.s64 	%rd105, %rd12, %rd104;
	ld.global.u32 	%r432, [%rd105];
	add.s32 	%r433, %r432, %r196;
	mul.wide.s32 	%rd106, %r433, 8;
	add.s64 	%rd107, %rd2, %rd106;
	ld.global.f64 	%fd381, [%rd107];
	{
	.reg .b32 %temp; 
	mov.b64 	{%temp, %r598}, %fd381;
	}
	{
	.reg .b32 %temp; 
	mov.b64 	{%r599, %temp}, %fd381;
	}
	setp.gt.s32 	%p70, %r598, 1048575;
	mov.b32 	%r600, -1023;
	@%p70 bra 	$L__BB1_79;
	mul.f64 	%fd381, %fd381, 0d4350000000000000;
	{
	.reg .b32 %temp; 
	mov.b64 	{%temp, %r598}, %fd381;
	}
	{
	.reg .b32 %temp; 
	mov.b64 	{%r599, %temp}, %fd381;
	}
	mov.b32 	%r600, -1077;
$L__BB1_79:
	add.s32 	%r435, %r598, -1;
	setp.lt.u32 	%p71, %r435, 2146435071;
	@%p71 bra 	$L__BB1_81;
	fma.rn.f64 	%fd273, %fd381, 0d7FF0000000000000, 0d7FF0000000000000;
	{
	.reg .b32 %temp; 
	mov.b64 	{%temp, %r436}, %fd381;
	}
	and.b32  	%r437, %r436, 2147483647;
	setp.eq.s32 	%p72, %r437, 0;
	selp.f64 	%fd383, 0dFFF0000000000000, %fd273, %p72;
	bra.uni 	$L__BB1_84;
$L__BB1_81:
	shr.u32 	%r438, %r598, 20;
	add.s32 	%r601, %r600, %r438;
	and.b32  	%r439, %r598, 1048575;
	or.b32  	%r440, %r439, 1072693248;
	mov.b64 	%fd382, {%r599, %r440};
	setp.lt.u32 	%p73, %r440, 1073127583;
	@%p73 bra 	$L__BB1_83;
	{
	.reg .b32 %temp; 
	mov.b64 	{%r441, %temp}, %fd382;
	}
	{
	.reg .b32 %temp; 
	mov.b64 	{%temp, %r442}, %fd382;
	}
	add.s32 	%r443, %r442, -1048576;
	mov.b64 	%fd382, {%r441, %r443};
	add.s32 	%r601, %r601, 1;
$L__BB1_83:
	add.f64 	%fd274, %fd382, 0dBFF0000000000000;
	add.f64 	%fd275, %fd382, 0d3FF0000000000000;
	rcp.approx.ftz.f64 	%fd276, %fd275;
	neg.f64 	%fd277, %fd275;
	fma.rn.f64 	%fd278, %fd277, %fd276, 0d3FF0000000000000;
	fma.rn.f64 	%fd279, %fd278, %fd278, %fd278;
	fma.rn.f64 	%fd280, %fd279, %fd276, %fd276;
	mul.f64 	%fd281, %fd274, %fd280;
	fma.rn.f64 	%fd282, %fd274, %fd280, %fd281;
	mul.f64 	%fd283, %fd282, %fd282;
	fma.rn.f64 	%fd284, %fd283, 0d3EB1380B3AE80F1E, 0d3ED0EE258B7A8B04;
	fma.rn.f64 	%fd285, %fd284, %fd283, 0d3EF3B2669F02676F;
	fma.rn.f64 	%fd286, %fd285, %fd283, 0d3F1745CBA9AB0956;
	fma.rn.f64 	%fd287, %fd286, %fd283, 0d3F3C71C72D1B5154;
	fma.rn.f64 	%fd288, %fd287, %fd283, 0d3F624924923BE72D;
	fma.rn.f64 	%fd289, %fd288, %fd283, 0d3F8999999999A3C4;
	fma.rn.f64 	%fd290, %fd289, %fd283, 0d3FB5555555555554;
	sub.f64 	%fd291, %fd274, %fd282;
	add.f64 	%fd292, %fd291, %fd291;
	neg.f64 	%fd293, %fd282;
	fma.rn.f64 	%fd294, %fd293, %fd274, %fd292;
	mul.f64 	%fd295, %fd280, %fd294;
	mul.f64 	%fd296, %fd283, %fd290;
	fma.rn.f64 	%fd297, %fd296, %fd282, %fd295;
	xor.b32  	%r444, %r601, -2147483648;
	mov.b32 	%r445, 1127219200;
	mov.b64 	%fd298, {%r444, %r445};
	sub.f64 	%fd299, %fd298, %fd1;
	fma.rn.f64 	%fd300, %fd299, 0d3FE62E42FEFA39EF, %fd282;
	fma.rn.f64 	%fd301, %fd299, 0dBFE62E42FEFA39EF, %fd300;
	sub.f64 	%fd302, %fd301, %fd282;
	sub.f64 	%fd303, %fd297, %fd302;
	fma.rn.f64 	%fd304, %fd299, 0d3C7ABC9E3B39803F, %fd303;
	add.f64 	%fd383, %fd300, %fd304;
$L__BB1_84:
	abs.f64 	%fd305, %fd383;
	setp.neu.f64 	%p74, %fd305, 0d7FF0000000000000;
	add.f64 	%fd306, %fd63, %fd383;
	selp.f64 	%fd384, %fd306, %fd63, %p74;
	add.s32 	%r593, %r593, 2;
	setp.ne.s32 	%p75, %r593, %r10;
	mov.u32 	%r602, %r10;
	@%p75 bra 	$L__BB1_70;
$L__BB1_85:
	setp.eq.s32 	%p76, %r9, 0;
	@%p76 bra 	$L__BB1_94;
	mad.lo.s32 	%r447, %r602, %r219, %r550;
	mul.wide.s32 	%rd108, %r447, 4;
	add.s64 	%rd109, %rd3, %rd108;
	ld.global.u32 	%r448, [%rd109];
	add.s32 	%r449, %r448, %r196;
	mul.wide.s32 	%rd110, %r449, 8;
	add.s64 	%rd111, %rd2, %rd110;
	ld.global.f64 	%fd386, [%rd111];
	{
	.reg .b32 %temp; 
	mov.b64 	{%temp, %r603}, %fd386;
	}
	{
	.reg .b32 %temp; 
	mov.b64 	{%r604, %temp}, %fd386;
	}
	setp.gt.s32 	%p77, %r603, 1048575;
	mov.b32 	%r605, -1023;
	@%p77 bra 	$L__BB1_88;
	mul.f64 	%fd386, %fd386, 0d4350000000000000;
	{
	.reg .b32 %temp; 
	mov.b64 	{%temp, %r603}, %fd386;
	}
	{
	.reg .b32 %temp; 
	mov.b64 	{%r604, %temp}, %fd386;
	}
	mov.b32 	%r605, -1077;
$L__BB1_88:
	add.s32 	%r451, %r603, -1;
	setp.lt.u32 	%p78, %r451, 2146435071;
	@%p78 bra 	$L__BB1_90;
	fma.rn.f64 	%fd307, %fd386, 0d7FF0000000000000, 0d7FF0000000000000;
	{
	.reg .b32 %temp; 
	mov.b64 	{%temp, %r452}, %fd386;
	}
	and.b32  	%r453, %r452, 2147483647;
	setp.eq.s32 	%p79, %r453, 0;
	selp.f64 	%fd388, 0dFFF0000000000000, %fd307, %p79;
	bra.uni 	$L__BB1_93;
$L__BB1_90:
	shr.u32 	%r454, %r603, 20;
	add.s32 	%r606, %r605, %r454;
	and.b32  	%r455, %r603, 1048575;
	or.b32  	%r456, %r455, 1072693248;
	mov.b64 	%fd387, {%r604, %r456};
	setp.lt.u32 	%p80, %r456, 1073127583;
	@%p80 bra 	$L__BB1_92;
	{
	.reg .b32 %temp; 
	mov.b64 	{%r457, %temp}, %fd387;
	}
	{
	.reg .b32 %temp; 
	mov.b64 	{%temp, %r458}, %fd387;
	}
	add.s32 	%r459, %r458, -1048576;
	mov.b64 	%fd387, {%r457, %r459};
	add.s32 	%r606, %r606, 1;
$L__BB1_92:
	add.f64 	%fd308, %fd387, 0dBFF0000000000000;
	add.f64 	%fd309, %fd387, 0d3FF0000000000000;
	rcp.approx.ftz.f64 	%fd310, %fd309;
	neg.f64 	%fd311, %fd309;
	fma.rn.f64 	%fd312, %fd311, %fd310, 0d3FF0000000000000;
	fma.rn.f64 	%fd313, %fd312, %fd312, %fd312;
	fma.rn.f64 	%fd314, %fd313, %fd310, %fd310;
	mul.f64 	%fd315, %fd308, %fd314;
	fma.rn.f64 	%fd316, %fd308, %fd314, %fd315;
	mul.f64 	%fd317, %fd316, %fd316;
	fma.rn.f64 	%fd318, %fd317, 0d3EB1380B3AE80F1E, 0d3ED0EE258B7A8B04;
	fma.rn.f64 	%fd319, %fd318, %fd317, 0d3EF3B2669F02676F;
	fma.rn.f64 	%fd320, %fd319, %fd317, 0d3F1745CBA9AB0956;
	fma.rn.f64 	%fd321, %fd320, %fd317, 0d3F3C71C72D1B5154;
	fma.rn.f64 	%fd322, %fd321, %fd317, 0d3F624924923BE72D;
	fma.rn.f64 	%fd323, %fd322, %fd317, 0d3F8999999999A3C4;
	fma.rn.f64 	%fd324, %fd323, %fd317, 0d3FB5555555555554;
	sub.f64 	%fd325, %fd308, %fd316;
	add.f64 	%fd326, %fd325, %fd325;
	neg.f64 	%fd327, %fd316;
	fma.rn.f64 	%fd328, %fd327, %fd308, %fd326;
	mul.f64 	%fd329, %fd314, %fd328;
	mul.f64 	%fd330, %fd317, %fd324;
	fma.rn.f64 	%fd331, %fd330, %fd316, %fd329;
	xor.b32  	%r460, %r606, -2147483648;
	mov.b32 	%r461, 1127219200;
	mov.b64 	%fd332, {%r460, %r461};
	sub.f64 	%fd333, %fd332, %fd1;
	fma.rn.f64 	%fd334, %fd333, 0d3FE62E42FEFA39EF, %fd316;
	fma.rn.f64 	%fd335, %fd333, 0dBFE62E42FEFA39EF, %fd334;
	sub.f64 	%fd336, %fd335, %fd316;
	sub.f64 	%fd337, %fd331, %fd336;
	fma.rn.f64 	%fd338, %fd333, 0d3C7ABC9E3B39803F, %fd337;
	add.f64 	%fd388, %fd334, %fd338;
$L__BB1_93:
	abs.f64 	%fd339, %fd388;
	setp.neu.f64 	%p81, %fd339, 0d7FF0000000000000;
	add.f64 	%fd340, %fd384, %fd388;
	selp.f64 	%fd384, %fd340, %fd384, %p81;
$L__BB1_94:
	cvt.rn.f32.f64 	%f50, %fd384;
	cvt.f64.f32 	%fd390, %f50;
$L__BB1_95:
	sub.f64 	%fd89, %fd376, %fd390;
	fma.rn.f64 	%fd341, %fd89, 0d3FF71547652B82FE, 0d4338000000000000;
	{
	.reg .b32 %temp; 
	mov.b64 	{%r177, %temp}, %fd341;
	}
	mov.f64 	%fd342, 0dC338000000000000;
	add.rn.f64 	%fd343, %fd341, %fd342;
	fma.rn.f64 	%fd344, %fd343, 0dBFE62E42FEFA39EF, %fd89;
	fma.rn.f64 	%fd345, %fd343, 0dBC7ABC9E3B39803F, %fd344;
	fma.rn.f64 	%fd346, %fd345, 0d3E5ADE1569CE2BDF, 0d3E928AF3FCA213EA;
	fma.rn.f64 	%fd347, %fd346, %fd345, 0d3EC71DEE62401315;
	fma.rn.f64 	%fd348, %fd347, %fd345, 0d3EFA01997C89EB71;
	fma.rn.f64 	%fd349, %fd348, %fd345, 0d3F2A01A014761F65;
	fma.rn.f64 	%fd350, %fd349, %fd345, 0d3F56C16C1852B7AF;
	fma.rn.f64 	%fd351, %fd350, %fd345, 0d3F81111111122322;
	fma.rn.f64 	%fd352, %fd351, %fd345, 0d3FA55555555502A1;
	fma.rn.f64 	%fd353, %fd352, %fd345, 0d3FC5555555555511;
	fma.rn.f64 	%fd354, %fd353, %fd345, 0d3FE000000000000B;
	fma.rn.f64 	%fd355, %fd354, %fd345, 0d3FF0000000000000;
	fma.rn.f64 	%fd356, %fd355, %fd345, 0d3FF0000000000000;
	{
	.reg .b32 %temp; 
	mov.b64 	{%r178, %temp}, %fd356;
	}
	{
	.reg .b32 %temp; 
	mov.b64 	{%temp, %r179}, %fd356;
	}
	shl.b32 	%r462, %r177, 20;
	add.s32 	%r463, %r462, %r179;
	mov.b64 	%fd391, {%r178, %r463};
	{
	.reg .b32 %temp; 
	mov.b64 	{%temp, %r464}, %fd89;
	}
	mov.b32 	%f51, %r464;
	abs.f32 	%f9, %f51;
	setp.lt.f32 	%p82, %f9, 0f4086232B;
	@%p82 bra 	$L__BB1_98;
	setp.lt.f64 	%p83, %fd89, 0d0000000000000000;
	add.f64 	%fd357, %fd89, 0d7FF0000000000000;
	selp.f64 	%fd391, 0d0000000000000000, %fd357, %p83;
	setp.geu.f32 	%p84, %f9, 0f40874800;
	@%p84 bra 	$L__BB1_98;
	shr.u32 	%r465, %r177, 31;
	add.s32 	%r466, %r177, %r465;
	shr.s32 	%r467, %r466, 1;
	shl.b32 	%r468, %r467, 20;
	add.s32 	%r469, %r179, %r468;
	mov.b64 	%fd358, {%r178, %r469};
	sub.s32 	%r470, %r177, %r467;
	shl.b32 	%r471, %r470, 20;
	add.s32 	%r472, %r471, 1072693248;
	mov.b32 	%r473, 0;
	mov.b64 	%fd359, {%r473, %r472};
	mul.f64 	%fd391, %fd359, %fd358;
$L__BB1_98:
	add.s32 	%r180, %r7, -1;
	setp.lt.f64 	%p85, %fd391, %fd16;
	@%p85 bra 	$L__BB1_102;
	add.u64 	%rd112, %SP, 0;
	add.u64 	%rd113, %SPL, 0;
	st.local.v2.u32 	[%rd113], {%r550, %r553};
	st.local.f64 	[%rd113+8], %fd391;
	st.local.f64 	[%rd113+16], %fd16;
	st.local.v2.u32 	[%rd113+24], {%r570, %r571};
	st.local.u32 	[%rd113+32], %r572;
	mov.u64 	%rd114, $str;
	cvta.global.u64 	%rd115, %rd114;
	{ // callseq 0, 0
	.param .b64 param0;
	st.param.b64 	[param0], %rd115;
	.param .b64 param1;
	st.param.b64 	[param1], %rd112;
	.param .b32 retval0;
	call.uni (retval0), 
	vprintf, 
	(
	param0, 
	param1
	);
	ld.param.b32 	%r474, [retval0];
	} // callseq 0
	@%p44 bra 	$L__BB1_100;
	bra.uni 	$L__BB1_103;
$L__BB1_100:
	setp.lt.u32 	%p87, %r3, 15;
	mov.b32 	%r613, 0;
	@%p87 bra 	$L__BB1_119;
	mov.b32 	%r607, 0;
	bra.uni 	$L__BB1_118;
$L__BB1_102:
	setp.gt.s32 	%p96, %r218, 0;
	st.global.u32 	[%rd7], %r571;
	@%p96 bra 	$L__BB1_105;
$L__BB1_103:
	add.s32 	%r553, %r553, 1;
	setp.eq.s32 	%p106, %r553, %r220;
	@%p106 bra 	$L__BB1_104;
	bra.uni 	$L__BB1_5;
$L__BB1_104:
	add.s32 	%r550, %r550, %r2;
	setp.lt.s32 	%p107, %r550, %r219;
	@%p107 bra 	$L__BB1_3;
	bra.uni 	$L__BB1_152;
$L__BB1_105:
	setp.lt.u32 	%p97, %r3, 15;
	mov.b32 	%r610, 0;
	@%p97 bra 	$L__BB1_108;
	mov.b32 	%r608, 0;
$L__BB1_107:
	.pragma "nounroll";
	mad.lo.s32 	%r515, %r608, %r219, %r550;
	mul.wide.s32 	%rd181, %r515, 4;
	add.s64 	%rd182, %rd3, %rd181;
	ld.global.u32 	%r516, [%rd182];
	add.s64 	%rd183, %rd4, %rd181;
	st.global.u32 	[%rd183], %r516;
	mul.wide.s32 	%rd184, %r219, 4;
	add.s64 	%rd185, %rd182, %rd184;
	ld.global.u32 	%r517, [%rd185];
	add.s64 	%rd186, %rd183, %rd184;
	st.global.u32 	[%rd186], %r517;
	add.s64 	%rd187, %rd185, %rd184;
	ld.global.u32 	%r518, [%rd187];
	add.s64 	%rd188, %rd186, %rd184;
	st.global.u32 	[%rd188], %r518;
	add.s64 	%rd189, %rd187, %rd184;
	ld.global.u32 	%r519, [%rd189];
	add.s64 	%rd190, %rd188, %rd184;
	st.global.u32 	[%rd190], %r519;
	add.s64 	%rd191, %rd189, %rd184;
	ld.global.u32 	%r520, [%rd191];
	add.s64 	%rd192, %rd190, %rd184;
	st.global.u32 	[%rd192], %r520;
	add.s64 	%rd193, %rd191, %rd184;
	ld.global.u32 	%r521, [%rd193];
	add.s64 	%rd194, %rd192, %rd184;
	st.global.u32 	[%rd194], %r521;
	add.s64 	%rd195, %rd193, %rd184;
	ld.global.u32 	%r522, [%rd195];
	add.s64 	%rd196, %rd194, %rd184;
	st.global.u32 	[%rd196], %r522;
	add.s64 	%rd197, %rd195, %rd184;
	ld.global.u32 	%r523, [%rd197];
	add.s64 	%rd198, %rd196, %rd184;
	st.global.u32 	[%rd198], %r523;
	add.s64 	%rd199, %rd197, %rd184;
	ld.global.u32 	%r524, [%rd199];
	add.s64 	%rd200, %rd198, %rd184;
	st.global.u32 	[%rd200], %r524;
	add.s64 	%rd201, %rd199, %rd184;
	ld.global.u32 	%r525, [%rd201];
	add.s64 	%rd202, %rd200, %rd184;
	st.global.u32 	[%rd202], %r525;
	add.s64 	%rd203, %rd201, %rd184;
	ld.global.u32 	%r526, [%rd203];
	add.s64 	%rd204, %rd202, %rd184;
	st.global.u32 	[%rd204], %r526;
	add.s64 	%rd205, %rd203, %rd184;
	ld.global.u32 	%r527, [%rd205];
	add.s64 	%rd206, %rd204, %rd184;
	st.global.u32 	[%rd206], %r527;
	add.s64 	%rd207, %rd205, %rd184;
	ld.global.u32 	%r528, [%rd207];
	add.s64 	%rd208, %rd206, %rd184;
	st.global.u32 	[%rd208], %r528;
	add.s64 	%rd209, %rd207, %rd184;
	ld.global.u32 	%r529, [%rd209];
	add.s64 	%rd210, %rd208, %rd184;
	st.global.u32 	[%rd210], %r529;
	add.s64 	%rd211, %rd209, %rd184;
	ld.global.u32 	%r530, [%rd211];
	add.s64 	%rd212, %rd210, %rd184;
	st.global.u32 	[%rd212], %r530;
	add.s64 	%rd213, %rd211, %rd184;
	ld.global.u32 	%r531, [%rd213];
	add.s64 	%rd214, %rd212, %rd184;
	st.global.u32 	[%rd214], %r531;
	add.s32 	%r608, %r608, 16;
	setp.eq.s32 	%p98, %r608, %r11;
	mov.u32 	%r610, %r11;
	@%p98 bra 	$L__BB1_108;
	bra.uni 	$L__BB1_107;
$L__BB1_108:
	setp.eq.s32 	%p99, %r7, 0;
	@%p99 bra 	$L__BB1_103;
	setp.lt.u32 	%p100, %r180, 7;
	@%p100 bra 	$L__BB1_111;
	mad.lo.s32 	%r532, %r610, %r219, %r550;
	mul.wide.s32 	%rd215, %r532, 4;
	add.s64 	%rd216, %rd3, %rd215;
	ld.global.u32 	%r533, [%rd216];
	add.s64 	%rd217, %rd4, %rd215;
	st.global.u32 	[%rd217], %r533;
	mul.wide.s32 	%rd218, %r219, 4;
	add.s64 	%rd219, %rd216, %rd218;
	ld.global.u32 	%r534, [%rd219];
	add.s64 	%rd220, %rd217, %rd218;
	st.global.u32 	[%rd220], %r534;
	add.s64 	%rd221, %rd219, %rd218;
	ld.global.u32 	%r535, [%rd221];
	add.s64 	%rd222, %rd220, %rd218;
	st.global.u32 	[%rd222], %r535;
	add.s64 	%rd223, %rd221, %rd218;
	ld.global.u32 	%r536, [%rd223];
	add.s64 	%rd224, %rd222, %rd218;
	st.global.u32 	[%rd224], %r536;
	add.s64 	%rd225, %rd223, %rd218;
	ld.global.u32 	%r537, [%rd225];
	add.s64 	%rd226, %rd224, %rd218;
	st.global.u32 	[%rd226], %r537;
	add.s64 	%rd227, %rd225, %rd218;
	ld.global.u32 	%r538, [%rd227];
	add.s64 	%rd228, %rd226, %rd218;
	st.global.u32 	[%rd228], %r538;
	add.s64 	%rd229, %rd227, %rd218;
	ld.global.u32 	%r539, [%rd229];
	add.s64 	%rd230, %rd228, %rd218;
	st.global.u32 	[%rd230], %r539;
	add.s64 	%rd231, %rd229, %rd218;
	ld.global.u32 	%r540, [%rd231];
	add.s64 	%rd232, %rd230, %rd218;
	st.global.u32 	[%rd232], %r540;
	add.s32 	%r610, %r610, 8;
$L__BB1_111:
	setp.eq.s32 	%p101, %r4, 0;
	@%p101 bra 	$L__BB1_103;
	setp.lt.u32 	%p102, %r5, 3;
	@%p102 bra 	$L__BB1_114;
	mad.lo.s32 	%r541, %r610, %r219, %r550;
	mul.wide.s32 	%rd233, %r541, 4;
	add.s64 	%rd234, %rd3, %rd233;
	ld.global.u32 	%r542, [%rd234];
	add.s64 	%rd235, %rd4, %rd233;
	st.global.u32 	[%rd235], %r542;
	mul.wide.s32 	%rd236, %r219, 4;
	add.s64 	%rd237, %rd234, %rd236;
	ld.global.u32 	%r543, [%rd237];
	add.s64 	%rd238, %rd235, %rd236;
	st.global.u32 	[%rd238], %r543;
	add.s64 	%rd239, %rd237, %rd236;
	ld.global.u32 	%r544, [%rd239];
	add.s64 	%rd240, %rd238, %rd236;
	st.global.u32 	[%rd240], %r544;
	add.s64 	%rd241, %rd239, %rd236;
	ld.global.u32 	%r545, [%rd241];
	add.s64 	%rd242, %rd240, %rd236;
	st.global.u32 	[%rd242], %r545;
	add.s32 	%r610, %r610, 4;
$L__BB1_114:
	setp.eq.s32 	%p103, %r6, 0;
	@%p103 bra 	$L__BB1_103;
	setp.eq.s32 	%p104, %r6, 1;
	mad.lo.s32 	%r546, %r610, %r219, %r550;
	mul.wide.s32 	%rd243, %r546, 4;
	add.s64 	%rd13, %rd3, %rd243;
	ld.global.u32 	%r547, [%rd13];
	add.s64 	%rd14, %rd4, %rd243;
	st.global.u32 	[%rd14], %r547;
	@%p104 bra 	$L__BB1_103;
	setp.eq.s32 	%p105, %r6, 2;
	mul.wide.s32 	%rd15, %r219, 4;
	add.s64 	%rd16, %rd13, %rd15;
	ld.global.u32 	%r548, [%rd16];
	add.s64 	%rd17, %rd14, %rd15;
	st.global.u32 	[%rd17], %r548;
	@%p105 bra 	$L__BB1_103;
	add.s64 	%rd244, %rd16, %rd15;
	ld.global.u32 	%r549, [%rd244];
	add.s64 	%rd245, %rd17, %rd15;
	st.global.u32 	[%rd245], %r549;
	bra.uni 	$L__BB1_103;
$L__BB1_118:
	.pragma "nounroll";
	mad.lo.s32 	%r478, %r607, %r219, %r550;
	mul.wide.s32 	%rd116, %r478, 4;
	add.s64 	%rd117, %rd4, %rd116;
	ld.global.u32 	%r479, [%rd117];
	add.s64 	%rd118, %rd3, %rd116;
	st.global.u32 	[%rd118], %r479;
	mul.wide.s32 	%rd119, %r219, 4;
	add.s64 	%rd120, %rd117, %rd119;
	ld.global.u32 	%r480, [%rd120];
	add.s64 	%rd121, %rd118, %rd119;
	st.global.u32 	[%rd121], %r480;
	add.s64 	%rd122, %rd120, %rd119;
	ld.global.u32 	%r481, [%rd122];
	add.s64 	%rd123, %rd121, %rd119;
	st.global.u32 	[%rd123], %r481;
	add.s64 	%rd124, %rd122, %rd119;
	ld.global.u32 	%r482, [%rd124];
	add.s64 	%rd125, %rd123, %rd119;
	st.global.u32 	[%rd125], %r482;
	add.s64 	%rd126, %rd124, %rd119;
	ld.global.u32 	%r483, [%rd126];
	add.s64 	%rd127, %rd125, %rd119;
	st.global.u32 	[%rd127], %r483;
	add.s64 	%rd128, %rd126, %rd119;
	ld.global.u32 	%r484, [%rd128];
	add.s64 	%rd129, %rd127, %rd119;
	st.global.u32 	[%rd129], %r484;
	add.s64 	%rd130, %rd128, %rd119;
	ld.global.u32 	%r485, [%rd130];
	add.s64 	%rd131, %rd129, %rd119;
	st.global.u32 	[%rd131], %r485;
	add.s64 	%rd132, %rd130, %rd119;
	ld.global.u32 	%r486, [%rd132];
	add.s64 	%rd133, %rd131, %rd119;
	st.global.u32 	[%rd133], %r486;
	add.s64 	%rd134, %rd132, %rd119;
	ld.global.u32 	%r487, [%rd134];
	add.s64 	%rd135, %rd133, %rd119;
	st.global.u32 	[%rd135], %r487;
	add.s64 	%rd136, %rd134, %rd119;
	ld.global.u32 	%r488, [%rd136];
	add.s64 	%rd137, %rd135, %rd119;
	st.global.u32 	[%rd137], %r488;
	add.s64 	%rd138, %rd136, %rd119;
	ld.global.u32 	%r489, [%rd138];
	add.s64 	%rd139, %rd137, %rd119;
	st.global.u32 	[%rd139], %r489;
	add.s64 	%rd140, %rd138, %rd119;
	ld.global.u32 	%r490, [%rd140];
	add.s64 	%rd141, %rd139, %rd119;
	st.global.u32 	[%rd141], %r490;
	add.s64 	%rd142, %rd140, %rd119;
	ld.global.u32 	%r491, [%rd142];
	add.s64 	%rd143, %rd141, %rd119;
	st.global.u32 	[%rd143], %r491;
	add.s64 	%rd144, %rd142, %rd119;
	ld.global.u32 	%r492, [%rd144];
	add.s64 	%rd145, %rd143, %rd119;
	st.global.u32 	[%rd145], %r492;
	add.s64 	%rd146, %rd144, %rd119;
	ld.global.u32 	%r493, [%rd146];
	add.s64 	%rd147, %rd145, %rd119;
	st.global.u32 	[%rd147], %r493;
	add.s64 	%rd148, %rd146, %rd119;
	ld.global.u32 	%r494, [%rd148];
	add.s64 	%rd149, %rd147, %rd119;
	st.global.u32 	[%rd149], %r494;
	add.s32 	%r607, %r607, 16;
	setp.eq.s32 	%p88, %r607, %r11;
	mov.u32 	%r613, %r11;
	@%p88 bra 	$L__BB1_119;
	bra.uni 	$L__BB1_118;
$L__BB1_119:
	setp.eq.s32 	%p89, %r7, 0;
	@%p89 bra 	$L__BB1_103;
	setp.lt.u32 	%p90, %r180, 7;
	@%p90 bra 	$L__BB1_122;
	mad.lo.s32 	%r495, %r613, %r219, %r550;
	mul.wide.s32 	%rd150, %r495, 4;
	add.s64 	%rd151, %rd4, %rd150;
	ld.global.u32 	%r496, [%rd151];
	add.s64 	%rd152, %rd3, %rd150;
	st.global.u32 	[%rd152], %r496;
	mul.wide.s32 	%rd153, %r219, 4;
	add.s64 	%rd154, %rd151, %rd153;
	ld.global.u32 	%r497, [%rd154];
	add.s64 	%rd155, %rd152, %rd153;
	st.global.u32 	[%rd155], %r497;
	add.s64 	%rd156, %rd154, %rd153;
	ld.global.u32 	%r498, [%rd156];
	add.s64 	%rd157, %rd155, %rd153;
	st.global.u32 	[%rd157], %r498;
	add.s64 	%rd158, %rd156, %rd153;
	ld.global.u32 	%r499, [%rd158];
	add.s64 	%rd159, %rd157, %rd153;
	st.global.u32 	[%rd159], %r499;
	add.s64 	%rd160, %rd158, %rd153;
	ld.global.u32 	%r500, [%rd160];
	add.s64 	%rd161, %rd159, %rd153;
	st.global.u32 	[%rd161], %r500;
	add.s64 	%rd162, %rd160, %rd153;
	ld.global.u32 	%r501, [%rd162];
	add.s64 	%rd163, %rd161, %rd153;
	st.global.u32 	[%rd163], %r501;
	add.s64 	%rd164, %rd162, %rd153;
	ld.global.u32 	%r502, [%rd164];
	add.s64 	%rd165, %rd163, %rd153;
	st.global.u32 	[%rd165], %r502;
	add.s64 	%rd166, %rd164, %rd153;
	ld.global.u32 	%r503, [%rd166];
	add.s64 	%rd167, %rd165, %rd153;
	st.global.u32 	[%rd167], %r503;
	add.s32 	%r613, %r613, 8;
$L__BB1_122:
	setp.eq.s32 	%p91, %r4, 0;
	@%p91 bra 	$L__BB1_103;
	setp.lt.u32 	%p92, %r5, 3;
	@%p92 bra 	$L__BB1_125;
	mad.lo.s32 	%r504, %r613, %r219, %r550;
	mul.wide.s32 	%rd168, %r504, 4;
	add.s64 	%rd169, %rd4, %rd168;
	ld.global.u32 	%r505, [%rd169];
	add.s64 	%rd170, %rd3, %rd168;
	st.global.u32 	[%rd170], %r505;
	mul.wide.s32 	%rd171, %r219, 4;
	add.s64 	%rd172, %rd169, %rd171;
	ld.global.u32 	%r506, [%rd172];
	add.s64 	%rd173, %rd170, %rd171;
	st.global.u32 	[%rd173], %r506;
	add.s64 	%rd174, %rd172, %rd171;
	ld.global.u32 	%r507, [%rd174];
	add.s64 	%rd175, %rd173, %rd171;
	st.global.u32 	[%rd175], %r507;
	add.s64 	%rd176, %rd174, %rd171;
	ld.global.u32 	%r508, [%rd176];
	add.s64 	%rd177, %rd175, %rd171;
	st.global.u32 	[%rd177], %r508;
	add.s32 	%r613, %r613, 4;
$L__BB1_125:
	setp.eq.s32 	%p93, %r6, 0;
	@%p93 bra 	$L__BB1_103;
	setp.eq.s32 	%p94, %r6, 1;
	mad.lo.s32 	%r509, %r613, %r219, %r550;
	mul.wide.s32 	%rd178, %r509, 4;
	add.s64 	%rd18, %rd4, %rd178;
	ld.global.u32 	%r510, [%rd18];
	add.s64 	%rd19, %rd3, %rd178;
	st.global.u32 	[%rd19], %r510;
	@%p94 bra 	$L__BB1_103;
	setp.eq.s32 	%p95, %r6, 2;
	mul.wide.s32 	%rd20, %r219, 4;
	add.s64 	%rd21, %rd18, %rd20;
	ld.global.u32 	%r511, [%rd21];
	add.s64 	%rd22, %rd19, %rd20;
	st.global.u32 	[%rd22], %r511;
	@%p95 bra 	$L__BB1_103;
	add.s64 	%rd179, %rd21, %rd20;
	ld.global.u32 	%r512, [%rd179];
	add.s64 	%rd180, %rd22, %rd20;
	st.global.u32 	[%rd180], %r512;
	bra.uni 	$L__BB1_103;
$L__BB1_129:
	setp.lt.u32 	%p13, %r3, 7;
	mov.b32 	%r616, 0;
	mov.u32 	%r551, %r550;
	mov.u32 	%r552, %r12;
	@%p13 bra 	$L__BB1_130;
	bra.uni 	$L__BB1_153;
$L__BB1_130:
	setp.eq.s32 	%p15, %r4, 0;
	@%p15 bra 	$L__BB1_4;
	setp.lt.u32 	%p16, %r5, 3;
	@%p16 bra 	$L__BB1_133;
	mad.lo.s32 	%r243, %r616, %r219, %r550;
	mul.wide.s32 	%rd64, %r243, 4;
	add.s64 	%rd65, %rd4, %rd64;
	mov.b32 	%r244, 0;
	st.global.u32 	[%rd65], %r244;
	add.s64 	%rd67, %rd65, %rd72;
	st.global.u32 	[%rd67], %r244;
	add.s64 	%rd68, %rd67, %rd72;
	st.global.u32 	[%rd68], %r244;
	add.s64 	%rd69, %rd68, %rd72;
	st.global.u32 	[%rd69], %r244;
	add.s32 	%r616, %r616, 4;
$L__BB1_133:
	setp.eq.s32 	%p17, %r6, 0;
	@%p17 bra 	$L__BB1_4;
	setp.eq.s32 	%p18, %r6, 1;
	@%p18 bra 	$L__BB1_136;
	mad.lo.s32 	%r245, %r616, %r219, %r550;
	mul.wide.s32 	%rd70, %r245, 4;
	add.s64 	%rd71, %rd4, %rd70;
	mov.b32 	%r246, 0;
	st.global.u32 	[%rd71], %r246;
	add.s64 	%rd73, %rd71, %rd72;
	st.global.u32 	[%rd73], %r246;
	add.s32 	%r616, %r616, 2;
$L__BB1_136:
	setp.eq.s32 	%p19, %r9, 0;
	@%p19 bra 	$L__BB1_4;
	mad.lo.s32 	%r247, %r616, %r219, %r550;
	mul.wide.s32 	%rd74, %r247, 4;
	add.s64 	%rd75, %rd4, %rd74;
	mov.b32 	%r248, 0;
	st.global.u32 	[%rd75], %r248;
	bra.uni 	$L__BB1_4;
$L__BB1_138:
	setp.lt.s32 	%p3, %r218, 1;
	@%p3 bra 	$L__BB1_152;
	and.b32  	%r203, %r218, 7;
	add.s32 	%r204, %r203, -1;
	and.b32  	%r205, %r218, 3;
	and.b32  	%r206, %r218, 2147483640;
	and.b32  	%r207, %r218, 1;
	mul.wide.s32 	%rd50, %r219, 4;
$L__BB1_140:
	setp.lt.u32 	%p4, %r218, 8;
	mov.b32 	%r621, 0;
	@%p4 bra 	$L__BB1_143;
	mov.b32 	%r619, 0;
$L__BB1_142:
	.pragma "nounroll";
	mad.lo.s32 	%r231, %r619, %r219, %r550;
	mul.wide.s32 	%rd32, %r231, 4;
	add.s64 	%rd33, %rd4, %rd32;
	mov.b32 	%r232, 0;
	st.global.u32 	[%rd33], %r232;
	add.s64 	%rd35, %rd33, %rd50;
	st.global.u32 	[%rd35], %r232;
	add.s64 	%rd36, %rd35, %rd50;
	st.global.u32 	[%rd36], %r232;
	add.s64 	%rd37, %rd36, %rd50;
	st.global.u32 	[%rd37], %r232;
	add.s64 	%rd38, %rd37, %rd50;
	st.global.u32 	[%rd38], %r232;
	add.s64 	%rd39, %rd38, %rd50;
	st.global.u32 	[%rd39], %r232;
	add.s64 	%rd40, %rd39, %rd50;
	st.global.u32 	[%rd40], %r232;
	add.s64 	%rd41, %rd40, %rd50;
	st.global.u32 	[%rd41], %r232;
	add.s32 	%r619, %r619, 8;
	setp.ne.s32 	%p5, %r619, %r206;
	mov.u32 	%r621, %r206;
	@%p5 bra 	$L__BB1_142;
$L__BB1_143:
	setp.eq.s32 	%p6, %r203, 0;
	@%p6 bra 	$L__BB1_151;
	setp.lt.u32 	%p7, %r204, 3;
	@%p7 bra 	$L__BB1_146;
	mad.lo.s32 	%r233, %r621, %r219, %r550;
	mul.wide.s32 	%rd42, %r233, 4;
	add.s64 	%rd43, %rd4, %rd42;
	mov.b32 	%r234, 0;
	st.global.u32 	[%rd43], %r234;
	add.s64 	%rd45, %rd43, %rd50;
	st.global.u32 	[%rd45], %r234;
	add.s64 	%rd46, %rd45, %rd50;
	st.global.u32 	[%rd46], %r234;
	add.s64 	%rd47, %rd46, %rd50;
	st.global.u32 	[%rd47], %r234;
	add.s32 	%r621, %r621, 4;
$L__BB1_146:
	setp.eq.s32 	%p8, %r205, 0;
	@%p8 bra 	$L__BB1_151;
	setp.eq.s32 	%p9, %r205, 1;
	@%p9 bra 	$L__BB1_149;
	mad.lo.s32 	%r235, %r621, %r219, %r550;
	mul.wide.s32 	%rd48, %r235, 4;
	add.s64 	%rd49, %rd4, %rd48;
	mov.b32 	%r236, 0;
	st.global.u32 	[%rd49], %r236;
	add.s64 	%rd51, %rd49, %rd50;
	st.global.u32 	[%rd51], %r236;
	add.s32 	%r621, %r621, 2;
$L__BB1_149:
	setp.eq.s32 	%p10, %r207, 0;
	@%p10 bra 	$L__BB1_151;
	mad.lo.s32 	%r237, %r621, %r219, %r550;
	mul.wide.s32 	%rd52, %r237, 4;
	add.s64 	%rd53, %rd4, %rd52;
	mov.b32 	%r238, 0;
	st.global.u32 	[%rd53], %r238;
$L__BB1_151:
	add.s32 	%r550, %r550, %r2;
	setp.lt.s32 	%p11, %r550, %r219;
	@%p11 bra 	$L__BB1_140;
$L__BB1_152:
	ret;
$L__BB1_153:
	.pragma "nounroll";
	mul.wide.s32 	%rd54, %r551, 4;
	add.s64 	%rd55, %rd4, %rd54;
	mov.b32 	%r242, 0;
	st.global.u32 	[%rd55], %r242;
	add.s64 	%rd57, %rd55, %rd72;
	st.global.u32 	[%rd57], %r242;
	add.s64 	%rd58, %rd57, %rd72;
	st.global.u32 	[%rd58], %r242;
	add.s64 	%rd59, %rd58, %rd72;
	st.global.u32 	[%rd59], %r242;
	add.s64 	%rd60, %rd59, %rd72;
	st.global.u32 	[%rd60], %r242;
	add.s64 	%rd61, %rd60, %rd72;
	st.global.u32 	[%rd61], %r242;
	add.s64 	%rd62, %rd61, %rd72;
	st.global.u32 	[%rd62], %r242;
	add.s64 	%rd63, %rd62, %rd72;
	st.global.u32 	[%rd63], %r242;
	add.s32 	%r552, %r552, 8;
	add.s32 	%r551, %r551, %r13;
	setp.eq.s32 	%p14, %r552, 0;
	mov.u32 	%r616, %r8;
	@%p14 bra 	$L__BB1_130;
	bra.uni 	$L__BB1_153;

}


// ===== COMPILED SASS (sm_100) =====

	.target	sm_100

	.elftype	@"ET_EXEC"


//--------------------- .note.nv.tkinfo           --------------------------
	.section	.note.nv.tkinfo,"",@"SHT_NOTE"
	.sectionflags	@"SHF_NOTE_NV_TKINFO"
	.tkinfo
        /*0018*/ 	.word	0x00000002
        /*0030*/ 	.string	""
        /*0030*/ 	.string	"ptxas"
        /*0030*/ 	.string	"Cuda compilation tools, release 13.0, V13.0.88"
        /*0030*/ 	.string	"Build cuda_13.0.r13.0/compiler.36424714_0"
        /*0030*/ 	.string	"-arch sm_100 -m 64 "



//--------------------- .note.nv.cuinfo           --------------------------
	.section	.note.nv.cuinfo,"",@"SHT_NOTE"
	.sectionflags	@"SHF_NOTE_NV_CUINFO"
        /*0018*/ 	.short	0x0002
        /*001a*/ 	.short	0x0064
        /*001c*/ 	.short	0x0082
	.zero		2


//--------------------- .nv.info                  --------------------------
	.section	.nv.info,"",@"SHT_CUDA_INFO"
	.align	4


	//----- nvinfo : EIATTR_REGCOUNT
	.align		4
        /*0000*/ 	.byte	0x04, 0x2f
        /*0002*/ 	.short	(.L_11 - .L_10)
	.align		4
.L_10:
        /*0004*/ 	.word	index@(_Z12setup_kernelP17curandStateXORWOWmi)
        /*0008*/ 	.word	0x0000001f


	//----- nvinfo : EIATTR_FRAME_SIZE
	.align		4
.L_11:
        /*000c*/ 	.byte	0x04, 0x11
        /*000e*/ 	.short	(.L_13 - .L_12)
	.align		4
.L_12:
        /*0010*/ 	.word	index@(_Z12setup_kernelP17curandStateXORWOWmi)
        /*0014*/ 	.word	0x00000000


	//----- nvinfo : EIATTR_REGCOUNT
	.align		4
.L_13:
        /*0018*/ 	.byte	0x04, 0x2f
        /*001a*/ 	.short	(.L_15 - .L_14)
	.align		4
.L_14:
        /*001c*/ 	.word	index@(_Z4mcmciiiiPiiiS_S_S_PdS_P17curandStateXORWOW)
        /*0020*/ 	.word	0x00000028


	//----- nvinfo : EIATTR_FRAME_SIZE
	.align		4
.L_15:
        /*0024*/ 	.byte	0x04, 0x11
        /*0026*/ 	.short	(.L_17 - .L_16)
	.align		4
.L_16:
        /*0028*/ 	.word	index@(_Z4mcmciiiiPiiiS_S_S_PdS_P17curandStateXORWOW)
        /*002c*/ 	.word	0x00000028


	//----- nvinfo : EIATTR_MIN_STACK_SIZE
	.align		4
.L_17:
        /*0030*/ 	.byte	0x04, 0x12
        /*0032*/ 	.short	(.L_19 - .L_18)
	.align		4
.L_18:
        /*0034*/ 	.word	index@(_Z4mcmciiiiPiiiS_S_S_PdS_P17curandStateXORWOW)
        /*0038*/ 	.word	0x00000028


	//----- nvinfo : EIATTR_MIN_STACK_SIZE
	.align		4
.L_19:
        /*003c*/ 	.byte	0x04, 0x12
        /*003e*/ 	.short	(.L_21 - .L_20)
	.align		4
.L_20:
        /*0040*/ 	.word	index@(_Z12setup_kernelP17curandStateXORWOWmi)
        /*0044*/ 	.word	0x00000000
.L_21:


//--------------------- .nv.compat                --------------------------
	.section	.nv.compat,"",@"SHT_CUDA_COMPAT_INFO"
	.align	4
        /*0000*/ 	.byte	0x02, 0x09, 0x00, 0x00, 0x02, 0x02, 0x01, 0x00, 0x02, 0x05, 0x05, 0x00, 0x03, 0x07, 0x01, 0x01
        /*0010*/ 	.byte	0x02, 0x03, 0x00, 0x00, 0x02, 0x06, 0x01, 0x00, 0x04, 0x0b, 0x08, 0x00, 0x01, 0x00, 0x00, 0x00
        /*0020*/ 	.byte	0x00, 0x00, 0x00, 0x00


//--------------------- .nv.info._Z4mcmciiiiPiiiS_S_S_PdS_P17curandStateXORWOW --------------------------
	.section	.nv.info._Z4mcmciiiiPiiiS_S_S_PdS_P17curandStateXORWOW,"",@"SHT_CUDA_INFO"
	.sectionflags	@""
	.align	4


	//----- nvinfo : EIATTR_CUDA_API_VERSION
	.align		4
        /*0000*/ 	.byte	0x04, 0x37
        /*0002*/ 	.short	(.L_23 - .L_22)
.L_22:
        /*0004*/ 	.word	0x00000082


	//----- nvinfo : EIATTR_KPARAM_INFO
	.align		4
.L_23:
        /*0008*/ 	.byte	0x04, 0x17
        /*000a*/ 	.short	(.L_25 - .L_24)
.L_24:
        /*000c*/ 	.word	0x00000000
        /*0010*/ 	.short	0x000c
        /*0012*/ 	.short	0x0048
        /*0014*/ 	.byte	0x00, 0xf5, 0x21, 0x00


	//----- nvinfo : EIATTR_KPARAM_INFO
	.align		4
.L_25:
        /*0018*/ 	.byte	0x04, 0x17
        /*001a*/ 	.short	(.L_27 - .L_26)
.L_26:
        /*001c*/ 	.word	0x00000000
        /*0020*/ 	.short	0x000b
        /*0022*/ 	.short	0x0040
        /*0024*/ 	.byte	0x00, 0xf5, 0x21, 0x00


	//----- nvinfo : EIATTR_KPARAM_INFO
	.align		4
.L_27:
        /*0028*/ 	.byte	0x04, 0x17
        /*002a*/ 	.short	(.L_29 - .L_28)
.L_28:
        /*002c*/ 	.word	0x00000000
        /*0030*/ 	.short	0x000a
        /*0032*/ 	.short	0x0038
        /*0034*/ 	.byte	0x00, 0xf5, 0x21, 0x00


	//----- nvinfo : EIATTR_KPARAM_INFO
	.align		4
.L_29:
        /*0038*/ 	.byte	0x04, 0x17
        /*003a*/ 	.short	(.L_31 - .L_30)
.L_30:
        /*003c*/ 	.word	0x00000000
        /*0040*/ 	.short	0x0009
        /*0042*/ 	.short	0x0030
        /*0044*/ 	.byte	0x00, 0xf5, 0x21, 0x00


	//----- nvinfo : EIATTR_KPARAM_INFO
	.align		4
.L_31:
        /*0048*/ 	.byte	0x04, 0x17
        /*004a*/ 	.short	(.L_33 - .L_32)
.L_32:
        /*004c*/ 	.word	0x00000000
        /*0050*/ 	.short	0x0008
        /*0052*/ 	.short	0x0028
        /*0054*/ 	.byte	0x00, 0xf5, 0x21, 0x00


	//----- nvinfo : EIATTR_KPARAM_INFO
	.align		4
.L_33:
        /*0058*/ 	.byte	0x04, 0x17
        /*005a*/ 	.short	(.L_35 - .L_34)
.L_34:
        /*005c*/ 	.word	0x00000000
        /*0060*/ 	.short	0x0007
        /*0062*/ 	.short	0x0020
        /*0064*/ 	.byte	0x00, 0xf5, 0x21, 0x00


	//----- nvinfo : EIATTR_KPARAM_INFO
	.align		4
.L_35:
        /*0068*/ 	.byte	0x04, 0x17
        /*006a*/ 	.short	(.L_37 - .L_36)
.L_36:
        /*006c*/ 	.word	0x00000000
        /*0070*/ 	.short	0x0006
        /*0072*/ 	.short	0x001c
        /*0074*/ 	.byte	0x00, 0xf0, 0x11, 0x00


	//----- nvinfo : EIATTR_KPARAM_INFO
	.align		4
.L_37:
        /*0078*/ 	.byte	0x04, 0x17
        /*007a*/ 	.short	(.L_39 - .L_38)
.L_38:
        /*007c*/ 	.word	0x00000000
        /*0080*/ 	.short	0x0005
        /*0082*/ 	.short	0x0018
        /*0084*/ 	.byte	0x00, 0xf0, 0x11, 0x00


	//----- nvinfo : EIATTR_KPARAM_INFO
	.align		4
.L_39:
        /*0088*/ 	.byte	0x04, 0x17
        /*008a*/ 	.short	(.L_41 - .L_40)
.L_40:
        /*008c*/ 	.word	0x00000000
        /*0090*/ 	.short	0x0004
        /*0092*/ 	.short	0x0010
        /*0094*/ 	.byte	0x00, 0xf5, 0x21, 0x00


	//----- nvinfo : EIATTR_KPARAM_INFO
	.align		4
.L_41:
        /*0098*/ 	.byte	0x04, 0x17
        /*009a*/ 	.short	(.L_43 - .L_42)
.L_42:
        /*009c*/ 	.word	0x00000000
        /*00a0*/ 	.short	0x0003
        /*00a2*/ 	.short	0x000c
        /*00a4*/ 	.byte	0x00, 0xf0, 0x11, 0x00


	//----- nvinfo : EIATTR_KPARAM_INFO
	.align		4
.L_43:
        /*00a8*/ 	.byte	0x04, 0x17
        /*00aa*/ 	.short	(.L_45 - .L_44)
.L_44:
        /*00ac*/ 	.word	0x00000000
        /*00b0*/ 	.short	0x0002
        /*00b2*/ 	.short	0x0008
        /*00b4*/ 	.byte	0x00, 0xf0, 0x11, 0x00


	//----- nvinfo : EIATTR_KPARAM_INFO
	.align		4
.L_45:
        /*00b8*/ 	.byte	0x04, 0x17
        /*00ba*/ 	.short	(.L_47 - .L_46)
.L_46:
        /*00bc*/ 	.word	0x00000000
        /*00c0*/ 	.short	0x0001
        /*00c2*/ 	.short	0x0004
        /*00c4*/ 	.byte	0x00, 0xf0, 0x11, 0x00


	//----- nvinfo : EIATTR_KPARAM_INFO
	.align		4
.L_47:
        /*00c8*/ 	.byte	0x04, 0x17
        /*00ca*/ 	.short	(.L_49 - .L_48)
.L_48:
        /*00cc*/ 	.word	0x00000000
        /*00d0*/ 	.short	0x0000
        /*00d2*/ 	.short	0x0000
        /*00d4*/ 	.byte	0x00, 0xf0, 0x11, 0x00


	//----- nvinfo : EIATTR_SPARSE_MMA_MASK
	.align		4
.L_49:
        /*00d8*/ 	.byte	0x03, 0x50
        /*00da*/ 	.short	0x0000


	//----- nvinfo : EIATTR_MAXREG_COUNT
	.align		4
        /*00dc*/ 	.byte	0x03, 0x1b
        /*00de*/ 	.short	0x00ff


	//----- nvinfo : EIATTR_EXTERNS
	.align		4
        /*00e0*/ 	.byte	0x04, 0x0f
        /*00e2*/ 	.short	(.L_51 - .L_50)


	//   ....[0]....
	.align		4
.L_50:
        /*00e4*/ 	.word	index@(vprintf)


	//----- nvinfo : EIATTR_MERCURY_ISA_VERSION
	.align		4
.L_51:
        /*00e8*/ 	.byte	0x03, 0x5f
        /*00ea*/ 	.short	0x0101


	//----- nvinfo : EIATTR_VRC_CTA_INIT_COUNT
	.align		4
        /*00ec*/ 	.byte	0x02, 0x4a
	.zero		1
	.zero		1


	//----- nvinfo : EIATTR_SYSCALL_OFFSETS
	.align		4
        /*00f0*/ 	.byte	0x04, 0x46
        /*00f2*/ 	.short	(.L_53 - .L_52)


	//   ....[0]....
.L_52:
        /*00f4*/ 	.word	0x00004ab0


	//----- nvinfo : EIATTR_EXIT_INSTR_OFFSETS
	.align		4
.L_53:
        /*00f8*/ 	.byte	0x04, 0x1c
        /*00fa*/ 	.short	(.L_55 - .L_54)


	//   ....[0]....
.L_54:
        /*00fc*/ 	.word	0x000000e0


	//   ....[1]....
        /*0100*/ 	.word	0x00006100


	//   ....[2]....
        /*0104*/ 	.word	0x00006130


	//   ....[3]....
        /*0108*/ 	.word	0x000065a0


	//----- nvinfo : EIATTR_CRS_STACK_SIZE
	.align		4
.L_55:
        /*010c*/ 	.byte	0x04, 0x1e
        /*010e*/ 	.short	(.L_57 - .L_56)
.L_56:
        /*0110*/ 	.word	0x00000000


	//----- nvinfo : EIATTR_CBANK_PARAM_SIZE
	.align		4
.L_57:
        /*0114*/ 	.byte	0x03, 0x19
        /*0116*/ 	.short	0x0050


	//----- nvinfo : EIATTR_PARAM_CBANK
	.align		4
        /*0118*/ 	.byte	0x04, 0x0a
        /*011a*/ 	.short	(.L_59 - .L_58)
	.align		4
.L_58:
        /*011c*/ 	.word	index@(.nv.constant0._Z4mcmciiiiPiiiS_S_S_PdS_P17curandStateXORWOW)
        /*0120*/ 	.short	0x0380
        /*0122*/ 	.short	0x0050


	//----- nvinfo : EIATTR_SW_WAR
	.align		4
.L_59:
        /*0124*/ 	.byte	0x04, 0x36
        /*0126*/ 	.short	(.L_61 - .L_60)
.L_60:
        /*0128*/ 	.word	0x00000008
.L_61:


//--------------------- .nv.info._Z12setup_kernelP17curandStateXORWOWmi --------------------------
	.section	.nv.info._Z12setup_kernelP17curandStateXORWOWmi,"",@"SHT_CUDA_INFO"
	.sectionflags	@""
	.align	4


	//----- nvinfo : EIATTR_CUDA_API_VERSION
	.align		4
        /*0000*/ 	.byte	0x04, 0x37
        /*0002*/ 	.short	(.L_63 - .L_62)
.L_62:
        /*0004*/ 	.word	0x00000082


	//----- nvinfo : EIATTR_KPARAM_INFO
	.align		4
.L_63:
        /*0008*/ 	.byte	0x04, 0x17
        /*000a*/ 	.short	(.L_65 - .L_64)
.L_64:
        /*000c*/ 	.word	0x00000000
        /*0010*/ 	.short	0x0002
        /*0012*/ 	.short	0x0010
        /*0014*/ 	.byte	0x00, 0xf0, 0x11, 0x00


	//----- nvinfo : EIATTR_KPARAM_INFO
	.align		4
.L_65:
        /*0018*/ 	.byte	0x04, 0x17
        /*001a*/ 	.short	(.L_67 - .L_66)
.L_66:
        /*001c*/ 	.word	0x00000000
        /*0020*/ 	.short	0x0001
        /*0022*/ 	.short	0x0008
        /*0024*/ 	.byte	0x00, 0xf0, 0x21, 0x00


	//----- nvinfo : EIATTR_KPARAM_INFO
	.align		4
.L_67:
        /*0028*/ 	.byte	0x04, 0x17
        /*002a*/ 	.short	(.L_69 - .L_68)
.L_68:
        /*002c*/ 	.word	0x00000000
        /*0030*/ 	.short	0x0000
        /*0032*/ 	.short	0x0000
        /*0034*/ 	.byte	0x00, 0xf5, 0x21, 0x00


	//----- nvinfo : EIATTR_SPARSE_MMA_MASK
	.align		4
.L_69:
        /*0038*/ 	.byte	0x03, 0x50
        /*003a*/ 	.short	0x0000


	//----- nvinfo : EIATTR_MAXREG_COUNT
	.align		4
        /*003c*/ 	.byte	0x03, 0x1b
        /*003e*/ 	.short	0x00ff


	//----- nvinfo : EIATTR_MERCURY_ISA_VERSION
	.align		4
        /*0040*/ 	.byte	0x03, 0x5f
        /*0042*/ 	.short	0x0101


	//----- nvinfo : EIATTR_VRC_CTA_INIT_COUNT
	.align		4
        /*0044*/ 	.byte	0x02, 0x4a
	.zero		1
	.zero		1


	//----- nvinfo : EIATTR_EXIT_INSTR_OFFSETS
	.align		4
        /*0048*/ 	.byte	0x04, 0x1c
        /*004a*/ 	.short	(.L_71 - .L_70)


	//   ....[0]....
.L_70:
        /*004c*/ 	.word	0x00000070


	//   ....[1]....
        /*0050*/ 	.word	0x00000f00


	//----- nvinfo : EIATTR_CRS_STACK_SIZE
	.align		4
.L_71:
        /*0054*/ 	.byte	0x04, 0x1e
        /*0056*/ 	.short	(.L_73 - .L_72)
.L_72:
        /*0058*/ 	.word	0x00000000


	//----- nvinfo : EIATTR_CBANK_PARAM_SIZE
	.align		4
.L_73:
        /*005c*/ 	.byte	0x03, 0x19
        /*005e*/ 	.short	0x0014


	//----- nvinfo : EIATTR_PARAM_CBANK
	.align		4
        /*0060*/ 	.byte	0x04, 0x0a
        /*0062*/ 	.short	(.L_75 - .L_74)
	.align		4
.L_74:
        /*0064*/ 	.word	index@(.nv.constant0._Z12setup_kernelP17curandStateXORWOWmi)
        /*0068*/ 	.short	0x0380
        /*006a*/ 	.short	0x0014


	//----- nvinfo : EIATTR_SW_WAR
	.align		4
.L_75:
        /*006c*/ 	.byte	0x04, 0x36
        /*006e*/ 	.short	(.L_77 - .L_76)
.L_76:
        /*0070*/ 	.word	0x00000008
.L_77:


//--------------------- .nv.callgraph             --------------------------
	.section	.nv.callgraph,"",@"SHT_CUDA_CALLGRAPH"
	.align	4
	.sectionentsize	8
	.align		4
        /*0000*/ 	.word	0x00000000
	.align		4
        /*0004*/ 	.word	0xffffffff
	.align		4
        /*0008*/ 	.word	index@(_Z4mcmciiiiPiiiS_S_S_PdS_P17curandStateXORWOW)
	.align		4
        /*000c*/ 	.word	index@(vprintf)
	.align		4
        /*0010*/ 	.word	0x00000000
	.align		4
        /*0014*/ 	.word	0xfffffffe
	.align		4
        /*0018*/ 	.word	0x00000000
	.align		4
        /*001c*/ 	.word	0xfffffffd
	.align		4
        /*0020*/ 	.word	0x00000000
	.align		4
        /*0024*/ 	.word	0xfffffffc


//--------------------- .nv.constant4             --------------------------
	.section	.nv.constant4,"a",@progbits
	.align	8
	.align		8
.nv.constant4:
        /*0000*/ 	.dword	vprintf
	.align		8
        /*0008*/ 	.dword	precalc_xorwow_matrix
	.align		8
        /*0010*/ 	.dword	precalc_xorwow_offset_matrix
	.align		8
        /*0018*/ 	.dword	mrg32k3aM1
	.align		8
        /*0020*/ 	.dword	mrg32k3aM2
	.align		8
        /*0028*/ 	.dword	mrg32k3aM1SubSeq
	.align		8
        /*0030*/ 	.dword	mrg32k3aM2SubSeq
	.align		8
        /*0038*/ 	.dword	mrg32k3aM1Seq
	.align		8
        /*0040*/ 	.dword	mrg32k3aM2Seq
	.align		8
        /*0048*/ 	.dword	$str


//--------------------- .nv.constant3             --------------------------
	.section	.nv.constant3,"a",@progbits
	.align	8
.nv.constant3:
	.type		__cr_lgamma_table,@object
	.size		__cr_lgamma_table,(.L_8 - __cr_lgamma_table)
__cr_lgamma_table:
        /*0000*/ 	.byte	0x00, 0x00, 0x00, 0x00, 0x00, 0x00, 0x00, 0x00, 0x00, 0x00, 0x00, 0x00, 0x00, 0x00, 0x00, 0x00
        /*0010*/ 	.byte	0xef, 0x39, 0xfa, 0xfe, 0x42, 0x2e, 0xe6, 0x3f, 0x02, 0x20, 0x2a, 0xfa, 0x0b, 0xab, 0xfc, 0x3f
        /*0020*/ 	.byte	0xf9, 0x2c, 0x92, 0x7c, 0xa7, 0x6c, 0x09, 0x40, 0xc9, 0x79, 0x44, 0x3c, 0x64, 0x26, 0x13, 0x40
        /*0030*/ 	.byte	0xca, 0x01, 0xcf, 0x3a, 0x27, 0x51, 0x1a, 0x40, 0x30, 0xcc, 0x2d, 0xf3, 0xe1, 0x0c, 0x21, 0x40
        /*0040*/ 	.byte	0x0d, 0xb7, 0xfc, 0x82, 0x8e, 0x35, 0x25, 0x40
.L_8:


//--------------------- .text._Z4mcmciiiiPiiiS_S_S_PdS_P17curandStateXORWOW --------------------------
	.section	.text._Z4mcmciiiiPiiiS_S_S_PdS_P17curandStateXORWOW,"ax",@progbits
	.align	128
        .global         _Z4mcmciiiiPiiiS_S_S_PdS_P17curandStateXORWOW
        .type           _Z4mcmciiiiPiiiS_S_S_PdS_P17curandStateXORWOW,@function
        .size           _Z4mcmciiiiPiiiS_S_S_PdS_P17curandStateXORWOW,(.L_x_84 - _Z4mcmciiiiPiiiS_S_S_PdS_P17curandStateXORWOW)
        .other          _Z4mcmciiiiPiiiS_S_S_PdS_P17curandStateXORWOW,@"STO_CUDA_ENTRY STV_DEFAULT"
_Z4mcmciiiiPiiiS_S_S_PdS_P17curandStateXORWOW:
.text._Z4mcmciiiiPiiiS_S_S_PdS_P17curandStateXORWOW:
[----:B------:R-:W0:Y:S01]  /*0000*/  LDC R1, c[0x0][0x37c] ;  /* 0x0000df00ff017b82 */ /* 0x000e220000000800 */
[----:B------:R-:W1:Y:S01]  /*0010*/  S2R R22, SR_TID.X ;  /* 0x0000000000167919 */ /* 0x000e620000002100 */
[----:B------:R-:W2:Y:S06]  /*0020*/  LDCU UR5, c[0x0][0x2fc] ;  /* 0x00005f80ff0577ac */ /* 0x000eac0008000800 */
[----:B------:R-:W1:Y:S01]  /*0030*/  S2UR UR6, SR_CTAID.X ;  /* 0x00000000000679c3 */ /* 0x000e620000002500 */
[----:B0-----:R-:W-:Y:S01]  /*0040*/  IADD3 R1, PT, PT, R1, -0x28, RZ ;  /* 0xffffffd801017810 */ /* 0x001fe20007ffe0ff */
[----:B------:R-:W0:Y:S01]  /*0050*/  LDCU UR8, c[0x0][0x388] ;  /* 0x00007100ff0877ac */ /* 0x000e220008000800 */
[----:B------:R-:W3:Y:S05]  /*0060*/  LDCU UR4, c[0x0][0x2f8] ;  /* 0x00005f00ff0477ac */ /* 0x000eea0008000800 */
[----:B------:R-:W1:Y:S01]  /*0070*/  LDC R25, c[0x0][0x360] ;  /* 0x0000d800ff197b82 */ /* 0x000e620000000800 */
[----:B------:R-:W4:Y:S01]  /*0080*/  LDCU UR7, c[0x0][0x370] ;  /* 0x00006e00ff0777ac */ /* 0x000f220008000800 */
[----:B---3--:R-:W-:-:S05]  /*0090*/  IADD3 R2, P1, PT, R1, UR4, RZ ;  /* 0x0000000401027c10 */ /* 0x008fca000ff3e0ff */
[----:B--2---:R-:W-:Y:S02]  /*00a0*/  IMAD.X R24, RZ, RZ, UR5, P1 ;  /* 0x00000005ff187e24 */ /* 0x004fe400088e06ff */
[C---:B-1----:R-:W-:Y:S02]  /*00b0*/  IMAD R22, R25.reuse, UR6, R22 ;  /* 0x0000000619167c24 */ /* 0x042fe4000f8e0216 */
[----:B----4-:R-:W-:-:S03]  /*00c0*/  IMAD R25, R25, UR7, RZ ;  /* 0x0000000719197c24 */ /* 0x010fc6000f8e02ff */
[----:B0-----:R-:W-:-:S13]  /*00d0*/  ISETP.GE.AND P0, PT, R22, UR8, PT ;  /* 0x0000000816007c0c */ /* 0x001fda000bf06270 */
[----:B------:R-:W-:Y:S05]  /*00e0*/  @P0 EXIT ;  /* 0x000000000000094d */ /* 0x000fea0003800000 */
[----:B------:R-:W0:Y:S01]  /*00f0*/  LDCU UR4, c[0x0][0x38c] ;  /* 0x00007180ff0477ac */ /* 0x000e220008000800 */
[----:B------:R-:W1:Y:S01]  /*0100*/  LDCU.64 UR36, c[0x0][0x358] ;  /* 0x00006b00ff2477ac */ /* 0x000e620008000a00 */
[----:B0-----:R-:W-:-:S09]  /*0110*/  UISETP.GE.AND UP0, UPT, UR4, 0x1, UPT ;  /* 0x000000010400788c */ /* 0x001fd2000bf06270 */
[----:B-1----:R-:W-:Y:S05]  /*0120*/  BRA.U !UP0, `(.L_x_0) ;  /* 0x0000005d08f87547 */ /* 0x002fea000b800000 */
[----:B------:R-:W0:Y:S01]  /*0130*/  LDCU.64 UR4, c[0x0][0x380] ;  /* 0x00007000ff0477ac */ /* 0x000e220008000a00 */
[----:B------:R-:W-:Y:S02]  /*0140*/  UMOV UR6, 0x64 ;  /* 0x0000006400067882 */ /* 0x000fe40000000000 */
[----:B0-----:R-:W-:Y:S02]  /*0150*/  UIMAD UR4, UR4, UR6, 0x1 ;  /* 0x00000001040474a4 */ /* 0x001fe4000f8e0206 */
[----:B------:R-:W-:Y:S02]  /*0160*/  UIADD3 UR39, UPT, UPT, UR5, -0x1, URZ ;  /* 0xffffffff05277890 */ /* 0x000fe4000fffe0ff */
[----:B------:R-:W-:Y:S02]  /*0170*/  ULOP3.LUT UR40, UR5, 0x7ffffffe, URZ, 0xc0, !UPT ;  /* 0x7ffffffe05287892 */ /* 0x000fe4000f8ec0ff */
[----:B------:R-:W-:Y:S01]  /*0180*/  I2FP.F32.U32 R26, UR4 ;  /* 0x00000004001a7c45 */ /* 0x000fe20008201000 */
[----:B------:R-:W-:-:S12]  /*0190*/  ULOP3.LUT UR38, UR5, 0x7ffffff0, URZ, 0xc0, !UPT ;  /* 0x7ffffff005267892 */ /* 0x000fd8000f8ec0ff */
.L_x_67:
[----:B0-----:R-:W0:Y:S02]  /*01a0*/  LDCU UR4, c[0x0][0x384] ;  /* 0x00007080ff0477ac */ /* 0x001e240008000800 */
[----:B0-----:R-:W-:-:S09]  /*01b0*/  UISETP.GT.AND UP0, UPT, UR4, URZ, UPT ;  /* 0x000000ff0400728c */ /* 0x001fd2000bf04270 */
[----:B-1234-:R-:W-:Y:S05]  /*01c0*/  BRA.U !UP0, `(.L_x_1) ;  /* 0x00000005081c7547 */ /* 0x01efea000b800000 */
[----:B------:R-:W-:Y:S01]  /*01d0*/  UISETP.GE.U32.AND UP0, UPT, UR39, 0x7, UPT ;  /* 0x000000072700788c */ /* 0x000fe2000bf06070 */
[----:B------:R-:W-:-:S08]  /*01e0*/  HFMA2 R3, -RZ, RZ, 0, 0 ;  /* 0x00000000ff037431 */ /* 0x000fd000000001ff */
[----:B------:R-:W-:Y:S05]  /*01f0*/  BRA.U !UP0, `(.L_x_2) ;  /* 0x0000000108747547 */ /* 0x000fea000b800000 */
[----:B------:R-:W0:Y:S01]  /*0200*/  LDC R0, c[0x0][0x384] ;  /* 0x0000e100ff007b82 */ /* 0x000e220000000800 */
[----:B------:R-:W-:Y:S01]  /*0210*/  BSSY.RECONVERGENT B0, `(.L_x_3) ;  /* 0x000001a000007945 */ /* 0x000fe20003800200 */
[----:B------:R-:W-:-:S06]  /*0220*/  IMAD.MOV.U32 R3, RZ, RZ, R22 ;  /* 0x000000ffff037224 */ /* 0x000fcc00078e0016 */
[----:B------:R-:W1:Y:S08]  /*0230*/  LDC R23, c[0x0][0x388] ;  /* 0x0000e200ff177b82 */ /* 0x000e700000000800 */
[----:B------:R-:W2:Y:S01]  /*0240*/  LDC.64 R4, c[0x0][0x3a8] ;  /* 0x0000ea00ff047b82 */ /* 0x000ea20000000a00 */
[----:B0-----:R-:W-:-:S04]  /*0250*/  LOP3.LUT R27, R0, 0x7ffffff8, RZ, 0xc0, !PT ;  /* 0x7ffffff8001b7812 */ /* 0x001fc800078ec0ff */
[----:B------:R-:W-:-:S07]  /*0260*/  IADD3 R0, PT, PT, -R27, RZ, RZ ;  /* 0x000000ff1b007210 */ /* 0x000fce0007ffe1ff */
.L_x_4:
[----:B0-2---:R-:W-:Y:S01]  /*0270*/  IMAD.WIDE R6, R3, 0x4, R4 ;  /* 0x0000000403067825 */ /* 0x005fe200078e0204 */
[----:B-1----:R-:W-:-:S03]  /*0280*/  LEA R3, R23, R3, 0x3 ;  /* 0x0000000317037211 */ /* 0x002fc600078e18ff */
[----:B------:R-:W-:Y:S01]  /*0290*/  VIADD R0, R0, 0x8 ;  /* 0x0000000800007836 */ /* 0x000fe20000000000 */
[----:B------:R0:W-:Y:S01]  /*02a0*/  STG.E desc[UR36][R6.64], RZ ;  /* 0x000000ff06007986 */ /* 0x0001e2000c101924 */
[----:B------:R-:W-:-:S03]  /*02b0*/  IMAD.WIDE R8, R23, 0x4, R6 ;  /* 0x0000000417087825 */ /* 0x000fc600078e0206 */
[----:B------:R-:W-:Y:S02]  /*02c0*/  ISETP.NE.AND P0, PT, R0, RZ, PT ;  /* 0x000000ff0000720c */ /* 0x000fe40003f05270 */
[----:B------:R0:W-:Y:S01]  /*02d0*/  STG.E desc[UR36][R8.64], RZ ;  /* 0x000000ff08007986 */ /* 0x0001e2000c101924 */
[----:B------:R-:W-:-:S05]  /*02e0*/  IMAD.WIDE R10, R23, 0x4, R8 ;  /* 0x00000004170a7825 */ /* 0x000fca00078e0208 */
        /* <DEDUP_REMOVED lines=11> */
[----:B------:R-:W-:Y:S05]  /*03a0*/  @P0 BRA `(.L_x_4) ;  /* 0xfffffffc00b00947 */ /* 0x000fea000383ffff */
[----:B------:R-:W-:Y:S05]  /*03b0*/  BSYNC.RECONVERGENT B0 ;  /* 0x0000000000007941 */ /* 0x000fea0003800200 */
.L_x_3:
[----:B------:R-:W-:-:S07]  /*03c0*/  IMAD.MOV.U32 R3, RZ, RZ, R27 ;  /* 0x000000ffff037224 */ /* 0x000fce00078e001b */
.L_x_2:
[----:B------:R-:W1:Y:S02]  /*03d0*/  LDCU UR4, c[0x0][0x384] ;  /* 0x00007080ff0477ac */ /* 0x000e640008000800 */
[----:B-1----:R-:W-:-:S04]  /*03e0*/  ULOP3.LUT UR5, UR4, 0x7, URZ, 0xc0, !UPT ;  /* 0x0000000704057892 */ /* 0x002fc8000f8ec0ff */
[----:B------:R-:W-:-:S09]  /*03f0*/  UISETP.NE.AND UP0, UPT, UR5, URZ, UPT ;  /* 0x000000ff0500728c */ /* 0x000fd2000bf05270 */
[----:B------:R-:W-:Y:S05]  /*0400*/  BRA.U !UP0, `(.L_x_1) ;  /* 0x00000001088c7547 */ /* 0x000fea000b800000 */
[----:B------:R-:W-:Y:S02]  /*0410*/  UIADD3 UR5, UPT, UPT, UR5, -0x1, URZ ;  /* 0xffffffff05057890 */ /* 0x000fe4000fffe0ff */
[----:B------:R-:W-:Y:S02]  /*0420*/  ULOP3.LUT UR6, UR4, 0x3, URZ, 0xc0, !UPT ;  /* 0x0000000304067892 */ /* 0x000fe4000f8ec0ff */
[----:B------:R-:W-:Y:S02]  /*0430*/  UISETP.GE.U32.AND UP0, UPT, UR5, 0x3, UPT ;  /* 0x000000030500788c */ /* 0x000fe4000bf06070 */
[----:B------:R-:W-:-:S07]  /*0440*/  UISETP.NE.AND UP1, UPT, UR6, URZ, UPT ;  /* 0x000000ff0600728c */ /* 0x000fce000bf25270 */
[----:B------:R-:W-:Y:S05]  /*0450*/  BRA.U !UP0, `(.L_x_5) ;  /* 0x0000000108307547 */ /* 0x000fea000b800000 */
[----:B0-----:R-:W0:Y:S08]  /*0460*/  LDC R11, c[0x0][0x388] ;  /* 0x0000e200ff0b7b82 */ /* 0x001e300000000800 */
[----:B------:R-:W1:Y:S01]  /*0470*/  LDC.64 R4, c[0x0][0x3a8] ;  /* 0x0000ea00ff047b82 */ /* 0x000e620000000a00 */
[C---:B0-----:R-:W-:Y:S01]  /*0480*/  IMAD R7, R3.reuse, R11, R22 ;  /* 0x0000000b03077224 */ /* 0x041fe200078e0216 */
[----:B------:R-:W-:-:S03]  /*0490*/  IADD3 R3, PT, PT, R3, 0x4, RZ ;  /* 0x0000000403037810 */ /* 0x000fc60007ffe0ff */
[----:B-1----:R-:W-:-:S05]  /*04a0*/  IMAD.WIDE R4, R7, 0x4, R4 ;  /* 0x0000000407047825 */ /* 0x002fca00078e0204 */
[----:B------:R1:W-:Y:S01]  /*04b0*/  STG.E desc[UR36][R4.64], RZ ;  /* 0x000000ff04007986 */ /* 0x0003e2000c101924 */
[----:B------:R-:W-:-:S05]  /*04c0*/  IMAD.WIDE R6, R11, 0x4, R4 ;  /* 0x000000040b067825 */ /* 0x000fca00078e0204 */
[----:B------:R1:W-:Y:S01]  /*04d0*/  STG.E desc[UR36][R6.64], RZ ;  /* 0x000000ff06007986 */ /* 0x0003e2000c101924 */
[----:B------:R-:W-:-:S05]  /*04e0*/  IMAD.WIDE R8, R11, 0x4, R6 ;  /* 0x000000040b087825 */ /* 0x000fca00078e0206 */
[----:B------:R1:W-:Y:S01]  /*04f0*/  STG.E desc[UR36][R8.64], RZ ;  /* 0x000000ff08007986 */ /* 0x0003e2000c101924 */
[----:B------:R-:W-:-:S05]  /*0500*/  IMAD.WIDE R10, R11, 0x4, R8 ;  /* 0x000000040b0a7825 */ /* 0x000fca00078e0208 */
[----:B------:R1:W-:Y:S02]  /*0510*/  STG.E desc[UR36][R10.64], RZ ;  /* 0x000000ff0a007986 */ /* 0x0003e4000c101924 */
.L_x_5:
[----:B------:R-:W-:Y:S05]  /*0520*/  BRA.U !UP1, `(.L_x_1) ;  /* 0x0000000109447547 */ /* 0x000fea000b800000 */
[----:B------:R-:W-:Y:S02]  /*0530*/  ULOP3.LUT UR4, UR4, 0x1, URZ, 0xc0, !UPT ;  /* 0x0000000104047892 */ /* 0x000fe4000f8ec0ff */
[----:B------:R-:W-:-:S04]  /*0540*/  UISETP.NE.AND UP0, UPT, UR6, 0x1, UPT ;  /* 0x000000010600788c */ /* 0x000fc8000bf05270 */
[----:B------:R-:W-:-:S13]  /*0550*/  ISETP.NE.AND P0, PT, RZ, UR4, PT ;  /* 0x00000004ff007c0c */ /* 0x000fda000bf05270 */
[----:B------:R-:W2:Y:S08]  /*0560*/  @P0 LDC R0, c[0x0][0x388] ;  /* 0x0000e200ff000b82 */ /* 0x000eb00000000800 */
[----:B01----:R-:W0:Y:S01]  /*0570*/  @P0 LDC.64 R8, c[0x0][0x3a8] ;  /* 0x0000ea00ff080b82 */ /* 0x003e220000000a00 */
[----:B------:R-:W-:Y:S05]  /*0580*/  BRA.U !UP0, `(.L_x_6) ;  /* 0x0000000108207547 */ /* 0x000fea000b800000 */
[----:B------:R-:W1:Y:S08]  /*0590*/  LDC R7, c[0x0][0x388] ;  /* 0x0000e200ff077b82 */ /* 0x000e700000000800 */
[----:B------:R-:W3:Y:S01]  /*05a0*/  LDC.64 R4, c[0x0][0x3a8] ;  /* 0x0000ea00ff047b82 */ /* 0x000ee20000000a00 */
[C---:B-1----:R-:W-:Y:S02]  /*05b0*/  IMAD R11, R3.reuse, R7, R22 ;  /* 0x00000007030b7224 */ /* 0x042fe400078e0216 */
[----:B------:R-:W-:-:S02]  /*05c0*/  VIADD R3, R3, 0x2 ;  /* 0x0000000203037836 */ /* 0x000fc40000000000 */
[----:B---3--:R-:W-:-:S05]  /*05d0*/  IMAD.WIDE R4, R11, 0x4, R4 ;  /* 0x000000040b047825 */ /* 0x008fca00078e0204 */
[----:B------:R1:W-:Y:S01]  /*05e0*/  STG.E desc[UR36][R4.64], RZ ;  /* 0x000000ff04007986 */ /* 0x0003e2000c101924 */
[----:B------:R-:W-:-:S05]  /*05f0*/  IMAD.WIDE R6, R7, 0x4, R4 ;  /* 0x0000000407067825 */ /* 0x000fca00078e0204 */
[----:B------:R1:W-:Y:S02]  /*0600*/  STG.E desc[UR36][R6.64], RZ ;  /* 0x000000ff06007986 */ /* 0x0003e4000c101924 */
.L_x_6:
[----:B-12---:R-:W-:-:S04]  /*0610*/  @P0 IMAD R5, R3, R0, R22 ;  /* 0x0000000003050224 */ /* 0x006fc800078e0216 */
[----:B0-----:R-:W-:-:S05]  /*0620*/  @P0 IMAD.WIDE R4, R5, 0x4, R8 ;  /* 0x0000000405040825 */ /* 0x001fca00078e0208 */
[----:B------:R2:W-:Y:S02]  /*0630*/  @P0 STG.E desc[UR36][R4.64], RZ ;  /* 0x000000ff04000986 */ /* 0x0005e4000c101924 */
.L_x_1:
[----:B0-----:R-:W0:Y:S01]  /*0640*/  LDC.64 R18, c[0x0][0x3c8] ;  /* 0x0000f200ff127b82 */ /* 0x001e220000000a00 */
[----:B------:R-:W3:Y:S01]  /*0650*/  LDCU UR4, c[0x0][0x398] ;  /* 0x00007300ff0477ac */ /* 0x000ee20008000800 */
[----:B------:R-:W-:Y:S01]  /*0660*/  BSSY.RECONVERGENT B7, `(.L_x_7) ;  /* 0x00005a5000077945 */ /* 0x000fe20003800200 */
[----:B------:R-:W-:-:S05]  /*0670*/  MOV R23, RZ ;  /* 0x000000ff00177202 */ /* 0x000fca0000000f00 */
[----:B------:R-:W4:Y:S01]  /*0680*/  LDC.64 R16, c[0x0][0x3c0] ;  /* 0x0000f000ff107b82 */ /* 0x000f220000000a00 */
[C---:B---3--:R-:W-:Y:S02]  /*0690*/  IMAD R3, R22.reuse, UR4, RZ ;  /* 0x0000000416037c24 */ /* 0x048fe4000f8e02ff */
[----:B0-----:R-:W-:-:S04]  /*06a0*/  IMAD.WIDE R18, R22, 0x30, R18 ;  /* 0x0000003016127825 */ /* 0x001fc800078e0212 */
[----:B----4-:R-:W-:-:S07]  /*06b0*/  IMAD.WIDE R16, R3, 0x4, R16 ;  /* 0x0000000403107825 */ /* 0x010fce00078e0210 */
.L_x_66:
[----:B--234-:R-:W3:Y:S04]  /*06c0*/  LDG.E.64 R28, desc[UR36][R18.64] ;  /* 0x00000024121c7981 */ /* 0x01cee8000c1e1b00 */
[----:B012---:R-:W2:Y:S04]  /*06d0*/  LDG.E.64 R4, desc[UR36][R18.64+0x10] ;  /* 0x0000102412047981 */ /* 0x007ea8000c1e1b00 */
[----:B------:R-:W4:Y:S04]  /*06e0*/  LDG.E.64 R6, desc[UR36][R18.64+0x8] ;  /* 0x0000082412067981 */ /* 0x000f28000c1e1b00 */
[----:B------:R-:W5:Y:S04]  /*06f0*/  LDG.E.64 R10, desc[UR36][R18.64+0x18] ;  /* 0x00001824120a7981 */ /* 0x000f68000c1e1b00 */
[----:B------:R-:W5:Y:S04]  /*0700*/  LDG.E R3, desc[UR36][R18.64+0x20] ;  /* 0x0000202412037981 */ /* 0x000f68000c1e1900 */
[----:B------:R-:W5:Y:S01]  /*0710*/  LDG.E.64 R12, desc[UR36][R18.64+0x28] ;  /* 0x00002824120c7981 */ /* 0x000f62000c1e1b00 */
[----:B------:R-:W-:Y:S01]  /*0720*/  ISETP.NE.AND P0, PT, R23, RZ, PT ;  /* 0x000000ff1700720c */ /* 0x000fe20003f05270 */
[----:B------:R-:W0:Y:S01]  /*0730*/  LDCU UR4, c[0x0][0x398] ;  /* 0x00007300ff0477ac */ /* 0x000e220008000800 */
[----:B------:R-:W1:Y:S01]  /*0740*/  LDC.64 R30, c[0x0][0x390] ;  /* 0x0000e400ff1e7b82 */ /* 0x000e620000000a00 */
[----:B0-----:R-:W-:-:S10]  /*0750*/  I2FP.F32.S32 R27, UR4 ;  /* 0x00000004001b7c45 */ /* 0x001fd40008201400 */
[----:B---3--:R-:W-:Y:S02]  /*0760*/  @P0 SHF.R.U32.HI R0, RZ, 0x2, R29 ;  /* 0x00000002ff000819 */ /* 0x008fe4000001161d */
[----:B------:R-:W-:Y:S02]  /*0770*/  @P0 IADD3 R28, PT, PT, R28, 0x587c5, RZ ;  /* 0x000587c51c1c0810 */ /* 0x000fe40007ffe0ff */
[----:B------:R-:W-:Y:S01]  /*0780*/  @P0 LOP3.LUT R0, R0, R29, RZ, 0x3c, !PT ;  /* 0x0000001d00000212 */ /* 0x000fe200078e3cff */
[C---:B--2---:R-:W-:Y:S02]  /*0790*/  @P0 IMAD.SHL.U32 R8, R5.reuse, 0x10, RZ ;  /* 0x0000001005080824 */ /* 0x044fe400078e00ff */
[----:B------:R-:W-:Y:S01]  /*07a0*/  VIADD R20, R28, 0x587c5 ;  /* 0x000587c51c147836 */ /* 0x000fe20000000000 */
[----:B------:R-:W-:Y:S01]  /*07b0*/  @P0 SHF.L.U32 R9, R0, 0x1, RZ ;  /* 0x0000000100090819 */ /* 0x000fe200000006ff */
[----:B----4-:R-:W-:Y:S01]  /*07c0*/  @P0 IMAD.MOV.U32 R29, RZ, RZ, R6 ;  /* 0x000000ffff1d0224 */ /* 0x010fe200078e0006 */
[----:B------:R-:W-:Y:S01]  /*07d0*/  @P0 MOV R6, R7 ;  /* 0x0000000700060202 */ /* 0x000fe20000000f00 */
[----:B------:R-:W-:Y:S01]  /*07e0*/  @P0 IMAD.MOV.U32 R7, RZ, RZ, R4 ;  /* 0x000000ffff070224 */ /* 0x000fe200078e0004 */
[----:B------:R-:W-:Y:S01]  /*07f0*/  @P0 LOP3.LUT R9, R5, R8, R9, 0x96, !PT ;  /* 0x0000000805090212 */ /* 0x000fe200078e9609 */
[----:B-----5:R-:W-:Y:S01]  /*0800*/  STG.E.64 desc[UR36][R18.64+0x18], R10 ;  /* 0x0000180a12007986 */ /* 0x020fe2000c101b24 */
[----:B------:R-:W-:Y:S01]  /*0810*/  SHF.R.U32.HI R8, RZ, 0x2, R29 ;  /* 0x00000002ff087819 */ /* 0x000fe2000001161d */
[----:B------:R-:W-:Y:S01]  /*0820*/  IMAD.MOV.U32 R32, RZ, RZ, R7 ;  /* 0x000000ffff207224 */ /* 0x000fe200078e0007 */
[----:B------:R-:W-:Y:S01]  /*0830*/  @P0 LOP3.LUT R37, R9, R0, RZ, 0x3c, !PT ;  /* 0x0000000009250212 */ /* 0x000fe200078e3cff */
[----:B------:R-:W-:Y:S01]  /*0840*/  STG.E desc[UR36][R18.64+0x20], R3 ;  /* 0x0000200312007986 */ /* 0x000fe2000c101924 */
[----:B------:R-:W-:-:S02]  /*0850*/  @P0 MOV R4, R5 ;  /* 0x0000000500040202 */ /* 0x000fc40000000f00 */
[----:B------:R-:W-:Y:S01]  /*0860*/  LOP3.LUT R8, R8, R29, RZ, 0x3c, !PT ;  /* 0x0000001d08087212 */ /* 0x000fe200078e3cff */
[----:B------:R-:W-:Y:S01]  /*0870*/  @P0 IMAD.MOV.U32 R5, RZ, RZ, R37 ;  /* 0x000000ffff050224 */ /* 0x000fe200078e0025 */
[----:B------:R-:W-:Y:S01]  /*0880*/  MOV R21, R6 ;  /* 0x0000000600157202 */ /* 0x000fe20000000f00 */
[----:B------:R-:W-:Y:S01]  /*0890*/  STG.E.64 desc[UR36][R18.64+0x28], R12 ;  /* 0x0000280c12007986 */ /* 0x000fe2000c101b24 */
[----:B------:R-:W-:Y:S01]  /*08a0*/  SHF.L.U32 R0, R8, 0x1, RZ ;  /* 0x0000000108007819 */ /* 0x000fe200000006ff */
[C---:B------:R-:W-:Y:S01]  /*08b0*/  IMAD.SHL.U32 R15, R5.reuse, 0x10, RZ ;  /* 0x00000010050f7824 */ /* 0x040fe200078e00ff */
[----:B------:R-:W-:Y:S01]  /*08c0*/  MOV R33, R4 ;  /* 0x0000000400217202 */ /* 0x000fe20000000f00 */
[----:B------:R-:W-:Y:S01]  /*08d0*/  IMAD.MOV.U32 R14, RZ, RZ, R5 ;  /* 0x000000ffff0e7224 */ /* 0x000fe200078e0005 */
[----:B------:R0:W-:Y:S02]  /*08e0*/  STG.E.64 desc[UR36][R18.64], R20 ;  /* 0x0000001412007986 */ /* 0x0001e4000c101b24 */
[----:B------:R-:W-:Y:S01]  /*08f0*/  LOP3.LUT R15, R5, R15, R0, 0x96, !PT ;  /* 0x0000000f050f7212 */ /* 0x000fe200078e9600 */
[----:B------:R-:W-:Y:S01]  /*0900*/  IMAD.MOV.U32 R0, RZ, RZ, 0x2f800000 ;  /* 0x2f800000ff007424 */ /* 0x000fe200078e00ff */
[----:B------:R-:W-:Y:S02]  /*0910*/  STG.E.64 desc[UR36][R18.64+0x8], R32 ;  /* 0x0000082012007986 */ /* 0x000fe4000c101b24 */
[----:B------:R-:W-:-:S04]  /*0920*/  LOP3.LUT R15, R15, R8, RZ, 0x3c, !PT ;  /* 0x000000080f0f7212 */ /* 0x000fc800078e3cff */
[----:B------:R-:W-:Y:S01]  /*0930*/  IADD3 R8, PT, PT, R15, R20, RZ ;  /* 0x000000140f087210 */ /* 0x000fe20007ffe0ff */
[----:B------:R2:W-:Y:S03]  /*0940*/  STG.E.64 desc[UR36][R18.64+0x10], R14 ;  /* 0x0000100e12007986 */ /* 0x0005e6000c101b24 */
[----:B------:R-:W-:-:S05]  /*0950*/  I2FP.F32.U32 R9, R8 ;  /* 0x0000000800097245 */ /* 0x000fca0000201000 */
[----:B------:R-:W-:-:S04]  /*0960*/  FFMA R8, R9, R0, 1.1641532182693481445e-10 ;  /* 0x2f00000009087423 */ /* 0x000fc80000000000 */
[----:B------:R-:W-:-:S06]  /*0970*/  FMUL R9, R8, R27 ;  /* 0x0000001b08097220 */ /* 0x000fcc0000400000 */
[----:B------:R-:W3:Y:S02]  /*0980*/  FRND.CEIL R9, R9 ;  /* 0x0000000900097307 */ /* 0x000ee40000209000 */
[----:B---3--:R-:W-:-:S06]  /*0990*/  FADD R8, R9, -1 ;  /* 0xbf80000009087421 */ /* 0x008fcc0000000000 */
[----:B------:R-:W1:Y:S02]  /*09a0*/  F2I.TRUNC.NTZ R8, R8 ;  /* 0x0000000800087305 */ /* 0x000e64000020f100 */
[----:B-1----:R-:W-:-:S04]  /*09b0*/  IMAD.WIDE R30, R8, 0x4, R30 ;  /* 0x00000004081e7825 */ /* 0x002fc800078e021e */
[----:B------:R-:W-:Y:S02]  /*09c0*/  IMAD.WIDE R34, R8, 0x4, R16 ;  /* 0x0000000408227825 */ /* 0x000fe400078e0210 */
[----:B------:R-:W3:Y:S04]  /*09d0*/  LDG.E R30, desc[UR36][R30.64] ;  /* 0x000000241e1e7981 */ /* 0x000ee8000c1e1900 */
[----:B------:R-:W3:Y:S01]  /*09e0*/  LDG.E R9, desc[UR36][R34.64] ;  /* 0x0000002422097981 */ /* 0x000ee2000c1e1900 */
[----:B------:R-:W-:Y:S01]  /*09f0*/  @P0 IADD3 R28, PT, PT, R37, R28, RZ ;  /* 0x0000001c251c0210 */ /* 0x000fe20007ffe0ff */
[----:B------:R-:W-:Y:S03]  /*0a00*/  BSSY.RECONVERGENT B0, `(.L_x_8) ;  /* 0x0000049000007945 */ /* 0x000fe60003800200 */
[----:B0-----:R-:W-:-:S05]  /*0a10*/  @P0 I2FP.F32.U32 R21, R28 ;  /* 0x0000001c00150245 */ /* 0x001fca0000201000 */
[----:B------:R-:W-:Y:S01]  /*0a20*/  @P0 FFMA R21, R21, R0, 1.1641532182693481445e-10 ;  /* 0x2f00000015150423 */ /* 0x000fe20000000000 */
[----:B------:R-:W-:-:S03]  /*0a30*/  IMAD.MOV.U32 R0, RZ, RZ, RZ ;  /* 0x000000ffff007224 */ /* 0x000fc600078e00ff */
[----:B------:R-:W-:-:S06]  /*0a40*/  @P0 FADD R21, R21, R21 ;  /* 0x0000001515150221 */ /* 0x000fcc0000000000 */
[----:B------:R-:W2:Y:S02]  /*0a50*/  @P0 FRND.CEIL R21, R21 ;  /* 0x0000001500150307 */ /* 0x000ea40000209000 */
[----:B--2---:R-:W-:-:S06]  /*0a60*/  @P0 FADD R14, R21, -1 ;  /* 0xbf800000150e0421 */ /* 0x004fcc0000000000 */
[----:B------:R-:W0:Y:S02]  /*0a70*/  @P0 F2I.TRUNC.NTZ R14, R14 ;  /* 0x0000000e000e0305 */ /* 0x000e24000020f100 */
[----:B0-----:R-:W-:-:S05]  /*0a80*/  @P0 LEA R0, R14, 0xffffffff, 0x1 ;  /* 0xffffffff0e000811 */ /* 0x001fca00078e08ff */
[----:B---3--:R-:W-:Y:S01]  /*0a90*/  IMAD R0, R30, R0, R9 ;  /* 0x000000001e007224 */ /* 0x008fe200078e0209 */
[----:B------:R-:W-:Y:S06]  /*0aa0*/  @!P0 BRA `(.L_x_9) ;  /* 0x0000000000f88947 */ /* 0x000fec0003800000 */
[----:B------:R-:W-:Y:S01]  /*0ab0*/  BSSY.RECONVERGENT B1, `(.L_x_9) ;  /* 0x000003d000017945 */ /* 0x000fe20003800200 */
.L_x_13:
[----:B------:R-:W-:Y:S01]  /*0ac0*/  ISETP.NE.AND P0, PT, R0, RZ, PT ;  /* 0x000000ff0000720c */ /* 0x000fe20003f05270 */
[----:B------:R-:W-:Y:S01]  /*0ad0*/  BSSY.RELIABLE B2, `(.L_x_10) ;  /* 0x000000b000027945 */ /* 0x000fe20003800100 */
[----:B------:R-:W-:Y:S02]  /*0ae0*/  LOP3.LUT R14, R8, 0x4, RZ, 0xfc, !PT ;  /* 0x00000004080e7812 */ /* 0x000fe400078efcff */
[----:B------:R-:W-:Y:S01]  /*0af0*/  MOV R21, R4 ;  /* 0x0000000400157202 */ /* 0x000fe20000000f00 */
[----:B------:R-:W-:Y:S01]  /*0b00*/  IMAD.MOV.U32 R4, RZ, RZ, R15 ;  /* 0x000000ffff047224 */ /* 0x000fe200078e000f */
[----:B------:R-:W-:-:S04]  /*0b10*/  ISETP.EQ.AND P0, PT, R14, 0x4, !P0 ;  /* 0x000000040e00780c */ /* 0x000fc80004702270 */
[----:B------:R-:W-:-:S13]  /*0b20*/  ISETP.GT.U32.OR P0, PT, R0, 0x3e8, P0 ;  /* 0x000003e80000780c */ /* 0x000fda0000704470 */
[----:B------:R-:W-:Y:S05]  /*0b30*/  @P0 BRA `(.L_x_11) ;  /* 0x0000000000100947 */ /* 0x000fea0003800000 */
[----:B------:R-:W-:-:S04]  /*0b40*/  ISETP.NE.AND P0, PT, R0, 0x3e8, PT ;  /* 0x000003e80000780c */ /* 0x000fc80003f05270 */
[----:B------:R-:W-:-:S13]  /*0b50*/  ISETP.NE.OR P0, PT, R8, 0x1, P0 ;  /* 0x000000010800780c */ /* 0x000fda0000705670 */
[----:B------:R-:W-:Y:S05]  /*0b60*/  @P0 BREAK.RELIABLE B2 ;  /* 0x0000000000020942 */ /* 0x000fea0003800100 */
[----:B------:R-:W-:Y:S05]  /*0b70*/  @P0 BRA `(.L_x_12) ;  /* 0x0000000000c00947 */ /* 0x000fea0003800000 */
.L_x_11:
[----:B------:R-:W-:Y:S05]  /*0b80*/  BSYNC.RELIABLE B2 ;  /* 0x0000000000027941 */ /* 0x000fea0003800100 */
.L_x_10:
[----:B------:R-:W-:Y:S01]  /*0b90*/  SHF.R.U32.HI R9, RZ, 0x2, R6 ;  /* 0x00000002ff097819 */ /* 0x000fe20000011606 */
[----:B------:R-:W-:Y:S01]  /*0ba0*/  HFMA2 R34, -RZ, RZ, 0.1171875, 0 ;  /* 0x2f800000ff227431 */ /* 0x000fe200000001ff */
[----:B------:R-:W-:Y:S01]  /*0bb0*/  SHF.L.U32 R15, R4, 0x4, RZ ;  /* 0x00000004040f7819 */ /* 0x000fe200000006ff */
[----:B------:R-:W-:Y:S01]  /*0bc0*/  IMAD.MOV.U32 R30, RZ, RZ, R5 ;  /* 0x000000ffff1e7224 */ /* 0x000fe200078e0005 */
[----:B------:R-:W-:Y:S01]  /*0bd0*/  LOP3.LUT R9, R9, R6, RZ, 0x3c, !PT ;  /* 0x0000000609097212 */ /* 0x000fe200078e3cff */
[----:B------:R-:W-:Y:S01]  /*0be0*/  STG.E.64 desc[UR36][R18.64+0x18], R10 ;  /* 0x0000180a12007986 */ /* 0x000fe2000c101b24 */
[----:B------:R-:W-:Y:S02]  /*0bf0*/  SHF.R.U32.HI R6, RZ, 0x2, R7 ;  /* 0x00000002ff067819 */ /* 0x000fe40000011607 */
[----:B------:R-:W-:Y:S01]  /*0c00*/  MOV R31, R4 ;  /* 0x00000004001f7202 */ /* 0x000fe20000000f00 */
[----:B------:R-:W-:Y:S01]  /*0c10*/  IMAD.SHL.U32 R0, R9, 0x2, RZ ;  /* 0x0000000209007824 */ /* 0x000fe200078e00ff */
[----:B------:R-:W-:Y:S01]  /*0c20*/  LOP3.LUT R6, R6, R7, RZ, 0x3c, !PT ;  /* 0x0000000706067212 */ /* 0x000fe200078e3cff */
[----:B------:R-:W-:Y:S03]  /*0c30*/  STG.E desc[UR36][R18.64+0x20], R3 ;  /* 0x0000200312007986 */ /* 0x000fe6000c101924 */
[----:B------:R-:W-:Y:S01]  /*0c40*/  LOP3.LUT R0, R4, R15, R0, 0x96, !PT ;  /* 0x0000000f04007212 */ /* 0x000fe200078e9600 */
[----:B------:R0:W-:Y:S03]  /*0c50*/  STG.E.64 desc[UR36][R18.64+0x8], R30 ;  /* 0x0000081e12007986 */ /* 0x0001e6000c101b24 */
[----:B------:R-:W-:Y:S01]  /*0c60*/  LOP3.LUT R14, R0, R9, RZ, 0x3c, !PT ;  /* 0x00000009000e7212 */ /* 0x000fe200078e3cff */
[----:B------:R1:W-:Y:S01]  /*0c70*/  STG.E.64 desc[UR36][R18.64+0x28], R12 ;  /* 0x0000280c12007986 */ /* 0x0003e2000c101b24 */
[----:B------:R-:W-:-:S03]  /*0c80*/  SHF.L.U32 R0, R6, 0x1, RZ ;  /* 0x0000000106007819 */ /* 0x000fc600000006ff */
[----:B------:R-:W-:-:S05]  /*0c90*/  IMAD.SHL.U32 R7, R14, 0x10, RZ ;  /* 0x000000100e077824 */ /* 0x000fca00078e00ff */
[----:B------:R-:W-:Y:S02]  /*0ca0*/  LOP3.LUT R7, R14, R7, R0, 0x96, !PT ;  /* 0x000000070e077212 */ /* 0x000fe400078e9600 */
[C---:B------:R-:W-:Y:S02]  /*0cb0*/  IADD3 R0, PT, PT, R20.reuse, 0x587c5, R14 ;  /* 0x000587c514007810 */ /* 0x040fe40007ffe00e */
[----:B------:R-:W-:Y:S02]  /*0cc0*/  IADD3 R20, PT, PT, R20, 0xb0f8a, RZ ;  /* 0x000b0f8a14147810 */ /* 0x000fe40007ffe0ff */
[----:B------:R-:W-:-:S03]  /*0cd0*/  LOP3.LUT R15, R7, R6, RZ, 0x3c, !PT ;  /* 0x00000006070f7212 */ /* 0x000fc600078e3cff */
[----:B------:R1:W-:Y:S02]  /*0ce0*/  STG.E.64 desc[UR36][R18.64], R20 ;  /* 0x0000001412007986 */ /* 0x0003e4000c101b24 */
[----:B------:R-:W-:Y:S02]  /*0cf0*/  IMAD.IADD R6, R15, 0x1, R20 ;  /* 0x000000010f067824 */ /* 0x000fe400078e0214 */
[----:B------:R1:W-:Y:S03]  /*0d00*/  STG.E.64 desc[UR36][R18.64+0x10], R14 ;  /* 0x0000100e12007986 */ /* 0x0003e6000c101b24 */
[----:B------:R-:W-:-:S05]  /*0d10*/  I2FP.F32.U32 R7, R6 ;  /* 0x0000000600077245 */ /* 0x000fca0000201000 */
[----:B------:R-:W-:-:S04]  /*0d20*/  FFMA R6, R7, R34, 1.1641532182693481445e-10 ;  /* 0x2f00000007067423 */ /* 0x000fc80000000022 */
[----:B------:R-:W-:Y:S02]  /*0d30*/  FMUL R9, R6, R27 ;  /* 0x0000001b06097220 */ /* 0x000fe40000400000 */
[----:B------:R-:W2:Y:S04]  /*0d40*/  LDC.64 R6, c[0x0][0x390] ;  /* 0x0000e400ff067b82 */ /* 0x000ea80000000a00 */
[----:B------:R-:W3:Y:S02]  /*0d50*/  FRND.CEIL R9, R9 ;  /* 0x0000000900097307 */ /* 0x000ee40000209000 */
[----:B---3--:R-:W-:-:S06]  /*0d60*/  FADD R8, R9, -1 ;  /* 0xbf80000009087421 */ /* 0x008fcc0000000000 */
[----:B------:R-:W2:Y:S02]  /*0d70*/  F2I.TRUNC.NTZ R8, R8 ;  /* 0x0000000800087305 */ /* 0x000ea4000020f100 */
[----:B--2---:R-:W-:-:S04]  /*0d80*/  IMAD.WIDE R32, R8, 0x4, R6 ;  /* 0x0000000408207825 */ /* 0x004fc800078e0206 */
[----:B------:R-:W-:Y:S02]  /*0d90*/  IMAD.WIDE R28, R8, 0x4, R16 ;  /* 0x00000004081c7825 */ /* 0x000fe400078e0210 */
[----:B------:R-:W2:Y:S04]  /*0da0*/  LDG.E R32, desc[UR36][R32.64] ;  /* 0x0000002420207981 */ /* 0x000ea8000c1e1900 */
[----:B------:R-:W2:Y:S01]  /*0db0*/  LDG.E R9, desc[UR36][R28.64] ;  /* 0x000000241c097981 */ /* 0x000ea2000c1e1900 */
[----:B------:R-:W-:Y:S02]  /*0dc0*/  I2FP.F32.U32 R7, R0 ;  /* 0x0000000000077245 */ /* 0x000fe40000201000 */
[----:B------:R-:W-:-:S03]  /*0dd0*/  MOV R6, R21 ;  /* 0x0000001500067202 */ /* 0x000fc60000000f00 */
[----:B------:R-:W-:-:S04]  /*0de0*/  FFMA R7, R7, R34, 1.1641532182693481445e-10 ;  /* 0x2f00000007077423 */ /* 0x000fc80000000022 */
[----:B0-----:R-:W-:Y:S01]  /*0df0*/  FADD R30, R7, R7 ;  /* 0x00000007071e7221 */ /* 0x001fe20000000000 */
[----:B------:R-:W-:Y:S02]  /*0e00*/  IMAD.MOV.U32 R7, RZ, RZ, R5 ;  /* 0x000000ffff077224 */ /* 0x000fe400078e0005 */
[----:B------:R-:W-:-:S03]  /*0e10*/  IMAD.MOV.U32 R5, RZ, RZ, R14 ;  /* 0x000000ffff057224 */ /* 0x000fc600078e000e */
[----:B------:R-:W0:Y:S02]  /*0e20*/  FRND.CEIL R30, R30 ;  /* 0x0000001e001e7307 */ /* 0x000e240000209000 */
[----:B0-----:R-:W-:-:S06]  /*0e30*/  FADD R31, R30, -1 ;  /* 0xbf8000001e1f7421 */ /* 0x001fcc0000000000 */
[----:B------:R-:W0:Y:S02]  /*0e40*/  F2I.TRUNC.NTZ R31, R31 ;  /* 0x0000001f001f7305 */ /* 0x000e24000020f100 */
[----:B0-----:R-:W-:-:S05]  /*0e50*/  LEA R0, R31, 0xffffffff, 0x1 ;  /* 0xffffffff1f007811 */ /* 0x001fca00078e08ff */
[----:B--2---:R-:W-:Y:S01]  /*0e60*/  IMAD R0, R0, R32, R9 ;  /* 0x0000002000007224 */ /* 0x004fe200078e0209 */
[----:B-1----:R-:W-:Y:S06]  /*0e70*/  BRA `(.L_x_13) ;  /* 0xfffffffc00107947 */ /* 0x002fec000383ffff */
.L_x_12:
[----:B------:R-:W-:Y:S05]  /*0e80*/  BSYNC.RECONVERGENT B1 ;  /* 0x0000000000017941 */ /* 0x000fea0003800200 */
.L_x_9:
[----:B------:R-:W-:Y:S05]  /*0e90*/  BSYNC.RECONVERGENT B0 ;  /* 0x0000000000007941 */ /* 0x000fea0003800200 */
.L_x_8:
[----:B------:R-:W0:Y:S01]  /*0ea0*/  LDCU UR4, c[0x0][0x384] ;  /* 0x00007080ff0477ac */ /* 0x000e220008000800 */
[----:B------:R-:W-:-:S05]  /*0eb0*/  IMAD.WIDE R4, R8, 0x4, R16 ;  /* 0x0000000408047825 */ /* 0x000fca00078e0210 */
[----:B------:R1:W-:Y:S01]  /*0ec0*/  STG.E desc[UR36][R4.64], R0 ;  /* 0x0000000004007986 */ /* 0x0003e2000c101924 */
[----:B0-----:R-:W-:-:S09]  /*0ed0*/  UISETP.GE.AND UP0, UPT, UR4, 0x1, UPT ;  /* 0x000000010400788c */ /* 0x001fd2000bf06270 */
[----:B-1----:R-:W-:Y:S05]  /*0ee0*/  BRA.U !UP0, `(.L_x_14) ;  /* 0x0000000908a87547 */ /* 0x002fea000b800000 */
[----:B------:R-:W-:Y:S01]  /*0ef0*/  HFMA2 R3, -RZ, RZ, 0, 0 ;  /* 0x00000000ff037431 */ /* 0x000fe200000001ff */
[----:B------:R-:W-:Y:S06]  /*0f00*/  BSSY.RECONVERGENT B0, `(.L_x_14) ;  /* 0x00000a8000007945 */ /* 0x000fec0003800200 */
.L_x_25:
[----:B0-2---:R-:W2:Y:S01]  /*0f10*/  LDG.E.64 R10, desc[UR36][R18.64] ;  /* 0x00000024120a7981 */ /* 0x005ea2000c1e1b00 */
[----:B------:R-:W0:Y:S03]  /*0f20*/  LDCU UR4, c[0x0][0x388] ;  /* 0x00007100ff0477ac */ /* 0x000e260008000800 */
[----:B---345:R-:W3:Y:S01]  /*0f30*/  LDG.E.64 R4, desc[UR36][R18.64+0x10] ;  /* 0x0000102412047981 */ /* 0x038ee2000c1e1b00 */
[----:B-1----:R-:W1:Y:S03]  /*0f40*/  LDCU UR5, c[0x0][0x384] ;  /* 0x00007080ff0577ac */ /* 0x002e660008000800 */
[----:B------:R-:W4:Y:S01]  /*0f50*/  LDG.E.64 R6, desc[UR36][R18.64+0x8] ;  /* 0x0000082412067981 */ /* 0x000f22000c1e1b00 */
[----:B--2---:R-:W-:-:S04]  /*0f60*/  SHF.R.U32.HI R12, RZ, 0x2, R11 ;  /* 0x00000002ff0c7819 */ /* 0x004fc8000001160b */
[----:B------:R-:W-:Y:S01]  /*0f70*/  LOP3.LUT R12, R12, R11, RZ, 0x3c, !PT ;  /* 0x0000000b0c0c7212 */ /* 0x000fe200078e3cff */
[----:B---3--:R-:W-:Y:S02]  /*0f80*/  IMAD.SHL.U32 R14, R5, 0x10, RZ ;  /* 0x00000010050e7824 */ /* 0x008fe400078e00ff */
[----:B------:R-:W-:Y:S01]  /*0f90*/  IMAD.MOV.U32 R15, RZ, RZ, R4 ;  /* 0x000000ffff0f7224 */ /* 0x000fe200078e0004 */
[----:B------:R-:W-:Y:S01]  /*0fa0*/  SHF.L.U32 R11, R12, 0x1, RZ ;  /* 0x000000010c0b7819 */ /* 0x000fe200000006ff */
[----:B----4-:R-:W-:-:S03]  /*0fb0*/  IMAD.MOV.U32 R13, RZ, RZ, R6 ;  /* 0x000000ffff0d7224 */ /* 0x010fc600078e0006 */
[----:B------:R-:W-:Y:S02]  /*0fc0*/  LOP3.LUT R11, R5, R14, R11, 0x96, !PT ;  /* 0x0000000e050b7212 */ /* 0x000fe400078e960b */
[----:B------:R-:W-:Y:S02]  /*0fd0*/  MOV R14, R7 ;  /* 0x00000007000e7202 */ /* 0x000fe40000000f00 */
[----:B------:R-:W-:Y:S02]  /*0fe0*/  LOP3.LUT R11, R11, R12, RZ, 0x3c, !PT ;  /* 0x0000000c0b0b7212 */ /* 0x000fe400078e3cff */
[----:B------:R-:W-:Y:S01]  /*0ff0*/  IADD3 R12, PT, PT, R10, 0x587c5, RZ ;  /* 0x000587c50a0c7810 */ /* 0x000fe20007ffe0ff */
[----:B------:R-:W-:Y:S01]  /*1000*/  IMAD.MOV.U32 R10, RZ, RZ, R5 ;  /* 0x000000ffff0a7224 */ /* 0x000fe200078e0005 */
[----:B------:R2:W-:Y:S04]  /*1010*/  STG.E.64 desc[UR36][R18.64+0x8], R14 ;  /* 0x0000080e12007986 */ /* 0x0005e8000c101b24 */
[----:B------:R2:W-:Y:S04]  /*1020*/  STG.E.64 desc[UR36][R18.64], R12 ;  /* 0x0000000c12007986 */ /* 0x0005e8000c101b24 */
[----:B------:R2:W-:Y:S04]  /*1030*/  STG.E.64 desc[UR36][R18.64+0x10], R10 ;  /* 0x0000100a12007986 */ /* 0x0005e8000c101b24 */
[----:B------:R-:W3:Y:S01]  /*1040*/  LDG.E R6, desc[UR36][R16.64+0xc] ;  /* 0x00000c2410067981 */ /* 0x000ee2000c1e1900 */
[----:B------:R-:W-:Y:S01]  /*1050*/  IADD3 R4, PT, PT, R11, R12, RZ ;  /* 0x0000000c0b047210 */ /* 0x000fe20007ffe0ff */
[----:B------:R-:W-:Y:S01]  /*1060*/  IMAD.MOV.U32 R5, RZ, RZ, 0x2f800000 ;  /* 0x2f800000ff057424 */ /* 0x000fe200078e00ff */
[----:B------:R-:W-:Y:S01]  /*1070*/  BSSY.RECONVERGENT B1, `(.L_x_15) ;  /* 0x000008f000017945 */ /* 0x000fe20003800200 */
[----:B0-----:R-:W-:Y:S01]  /*1080*/  IMAD R7, R3, UR4, R22 ;  /* 0x0000000403077c24 */ /* 0x001fe2000f8e0216 */
[----:B------:R-:W-:-:S02]  /*1090*/  I2FP.F32.U32 R4, R4 ;  /* 0x0000000400047245 */ /* 0x000fc40000201000 */
[----:B------:R-:W-:-:S03]  /*10a0*/  IADD3 R3, PT, PT, R3, 0x1, RZ ;  /* 0x0000000103037810 */ /* 0x000fc60007ffe0ff */
[----:B------:R-:W-:Y:S01]  /*10b0*/  FFMA R4, R4, R5, 1.1641532182693481445e-10 ;  /* 0x2f00000004047423 */ /* 0x000fe20000000005 */
[----:B-1----:R-:W-:-:S03]  /*10c0*/  ISETP.NE.AND P0, PT, R3, UR5, PT ;  /* 0x0000000503007c0c */ /* 0x002fc6000bf05270 */
[----:B------:R-:W-:-:S06]  /*10d0*/  FMUL R4, R4, 1001 ;  /* 0x447a400004047820 */ /* 0x000fcc0000400000 */
[----:B------:R-:W0:Y:S02]  /*10e0*/  FRND.CEIL R4, R4 ;  /* 0x0000000400047307 */ /* 0x000e240000209000 */
[----:B0-----:R-:W-:-:S06]  /*10f0*/  FADD R5, R4, -1 ;  /* 0xbf80000004057421 */ /* 0x001fcc0000000000 */
[----:B------:R-:W3:Y:S02]  /*1100*/  F2I.TRUNC.NTZ R5, R5 ;  /* 0x0000000500057305 */ /* 0x000ee4000020f100 */
[----:B---3--:R-:W-:-:S13]  /*1110*/  ISETP.GE.AND P1, PT, R5, R6, PT ;  /* 0x000000060500720c */ /* 0x008fda0003f26270 */
[----:B--2---:R-:W-:Y:S05]  /*1120*/  @!P1 BRA `(.L_x_16) ;  /* 0x0000000400fc9947 */ /* 0x004fea0003800000 */
[----:B------:R-:W0:Y:S01]  /*1130*/  LDC.64 R34, c[0x0][0x3a0] ;  /* 0x0000e800ff227b82 */ /* 0x000e220000000a00 */
[----:B------:R-:W1:Y:S02]  /*1140*/  LDCU UR4, c[0x0][0x380] ;  /* 0x00007000ff0477ac */ /* 0x000e640008000800 */
[----:B-1----:R-:W-:Y:S01]  /*1150*/  UISETP.GE.AND UP0, UPT, UR4, 0x1, UPT ;  /* 0x000000010400788c */ /* 0x002fe2000bf06270 */
[----:B0-----:R-:W-:-:S05]  /*1160*/  IMAD.WIDE R34, R7, 0x4, R34 ;  /* 0x0000000407227825 */ /* 0x001fca00078e0222 */
[----:B------:R1:W-:Y:S03]  /*1170*/  STG.E desc[UR36][R34.64], RZ ;  /* 0x000000ff22007986 */ /* 0x0003e6000c101924 */
[----:B------:R-:W-:Y:S05]  /*1180*/  BRA.U !UP0, `(.L_x_17) ;  /* 0x0000000508f47547 */ /* 0x000fea000b800000 */
[----:B------:R-:W0:Y:S01]  /*1190*/  LDCU.64 UR4, c[0x0][0x3a8] ;  /* 0x00007500ff0477ac */ /* 0x000e220008000a00 */
[----:B------:R-:W-:Y:S02]  /*11a0*/  SHF.R.S32.HI R4, RZ, 0x1f, R7 ;  /* 0x0000001fff047819 */ /* 0x000fe40000011407 */
[C---:B0-----:R-:W-:Y:S01]  /*11b0*/  LEA R14, P1, R7.reuse, UR4, 0x2 ;  /* 0x00000004070e7c11 */ /* 0x041fe2000f8210ff */
[----:B------:R-:W0:Y:S03]  /*11c0*/  LDCU UR4, c[0x0][0x39c] ;  /* 0x00007380ff0477ac */ /* 0x000e260008000800 */
[----:B------:R-:W-:-:S05]  /*11d0*/  LEA.HI.X R15, R7, UR5, R4, 0x2, P1 ;  /* 0x00000005070f7c11 */ /* 0x000fca00088f1404 */
[----:B------:R-:W0:Y:S01]  /*11e0*/  LDG.E R4, desc[UR36][R14.64] ;  /* 0x000000240e047981 */ /* 0x000e22000c1e1900 */
[----:B------:R-:W-:Y:S01]  /*11f0*/  BSSY.RECONVERGENT B2, `(.L_x_18) ;  /* 0x0000071000027945 */ /* 0x000fe20003800200 */
[----:B0-----:R-:W-:-:S13]  /*1200*/  ISETP.GE.AND P1, PT, R4, UR4, PT ;  /* 0x0000000404007c0c */ /* 0x001fda000bf26270 */
[----:B------:R-:W-:Y:S05]  /*1210*/  @P1 BRA `(.L_x_19) ;  /* 0x0000000400b81947 */ /* 0x000fea0003800000 */
[----:B------:R-:W-:-:S07]  /*1220*/  IMAD.MOV.U32 R4, RZ, RZ, RZ ;  /* 0x000000ffff047224 */ /* 0x000fce00078e00ff */
.L_x_24:
[----:B0-----:R-:W2:Y:S04]  /*1230*/  LDG.E.64 R12, desc[UR36][R18.64] ;  /* 0x00000024120c7981 */ /* 0x001ea8000c1e1b00 */
[----:B---3--:R-:W3:Y:S04]  /*1240*/  LDG.E.64 R10, desc[UR36][R18.64+0x10] ;  /* 0x00001024120a7981 */ /* 0x008ee8000c1e1b00 */
[----:B------:R-:W4:Y:S04]  /*1250*/  LDG.E.64 R6, desc[UR36][R18.64+0x8] ;  /* 0x0000082412067981 */ /* 0x000f28000c1e1b00 */
[----:B------:R0:W5:Y:S01]  /*1260*/  LDG.E.64 R36, desc[UR36][R18.64+0x28] ;  /* 0x0000282412247981 */ /* 0x000162000c1e1b00 */
[----:B--2---:R-:W-:Y:S01]  /*1270*/  SHF.R.U32.HI R20, RZ, 0x2, R13 ;  /* 0x00000002ff147819 */ /* 0x004fe2000001160d */
[----:B------:R-:W-:-:S03]  /*1280*/  VIADD R30, R12, 0x587c5 ;  /* 0x000587c50c1e7836 */ /* 0x000fc60000000000 */
[----:B------:R-:W-:Y:S02]  /*1290*/  LOP3.LUT R20, R20, R13, RZ, 0x3c, !PT ;  /* 0x0000000d14147212 */ /* 0x000fe400078e3cff */
[----:B---3--:R-:W-:Y:S02]  /*12a0*/  SHF.L.U32 R28, R11, 0x4, RZ ;  /* 0x000000040b1c7819 */ /* 0x008fe400000006ff */
[----:B----4-:R-:W-:Y:S01]  /*12b0*/  MOV R32, R7 ;  /* 0x0000000700207202 */ /* 0x010fe20000000f00 */
[----:B------:R-:W-:Y:S01]  /*12c0*/  IMAD.SHL.U32 R5, R20, 0x2, RZ ;  /* 0x0000000214057824 */ /* 0x000fe200078e00ff */
[----:B------:R-:W-:Y:S01]  /*12d0*/  MOV R33, R10 ;  /* 0x0000000a00217202 */ /* 0x000fe20000000f00 */
[----:B------:R-:W-:-:S03]  /*12e0*/  IMAD.MOV.U32 R31, RZ, RZ, R6 ;  /* 0x000000ffff1f7224 */ /* 0x000fc600078e0006 */
[----:B------:R-:W-:Y:S01]  /*12f0*/  LOP3.LUT R5, R11, R28, R5, 0x96, !PT ;  /* 0x0000001c0b057212 */ /* 0x000fe200078e9605 */
[----:B------:R0:W-:Y:S01]  /*1300*/  STG.E.64 desc[UR36][R18.64+0x8], R32 ;  /* 0x0000082012007986 */ /* 0x0001e2000c101b24 */
[----:B------:R-:W-:Y:S02]  /*1310*/  MOV R28, R11 ;  /* 0x0000000b001c7202 */ /* 0x000fe40000000f00 */
[----:B------:R-:W-:Y:S01]  /*1320*/  LOP3.LUT R29, R5, R20, RZ, 0x3c, !PT ;  /* 0x00000014051d7212 */ /* 0x000fe200078e3cff */
[----:B------:R0:W-:Y:S04]  /*1330*/  STG.E.64 desc[UR36][R18.64], R30 ;  /* 0x0000001e12007986 */ /* 0x0001e8000c101b24 */
[----:B------:R0:W-:Y:S04]  /*1340*/  STG.E.64 desc[UR36][R18.64+0x10], R28 ;  /* 0x0000101c12007986 */ /* 0x0001e8000c101b24 */
[----:B------:R-:W2:Y:S04]  /*1350*/  LDG.E R13, desc[UR36][R34.64] ;  /* 0x00000024220d7981 */ /* 0x000ea8000c1e1900 */
[----:B------:R0:W5:Y:S04]  /*1360*/  LDG.E R5, desc[UR36][R18.64+0x20] ;  /* 0x0000202412057981 */ /* 0x000168000c1e1900 */
[----:B------:R0:W5:Y:S01]  /*1370*/  LDG.E.64 R20, desc[UR36][R18.64+0x18] ;  /* 0x0000182412147981 */ /* 0x000162000c1e1b00 */
[----:B------:R-:W-:Y:S01]  /*1380*/  BSSY.RECONVERGENT B3, `(.L_x_20) ;  /* 0x000004f000037945 */ /* 0x000fe20003800200 */
[----:B--2---:R-:W-:-:S13]  /*1390*/  ISETP.GT.AND P1, PT, R13, 0x1, PT ;  /* 0x000000010d00780c */ /* 0x004fda0003f24270 */
[----:B0-----:R-:W-:Y:S05]  /*13a0*/  @P1 BRA `(.L_x_21) ;  /* 0x0000000400301947 */ /* 0x001fea0003800000 */
[----:B------:R-:W2:Y:S01]  /*13b0*/  LDG.E R13, desc[UR36][R16.64+0x8] ;  /* 0x00000824100d7981 */ /* 0x000ea2000c1e1900 */
[----:B------:R-:W-:Y:S02]  /*13c0*/  IMAD.IADD R30, R29, 0x1, R30 ;  /* 0x000000011d1e7824 */ /* 0x000fe400078e021e */
[----:B------:R-:W-:-:S03]  /*13d0*/  HFMA2 R27, -RZ, RZ, 0.1171875, 0 ;  /* 0x2f800000ff1b7431 */ /* 0x000fc600000001ff */
[----:B------:R-:W-:-:S05]  /*13e0*/  I2FP.F32.U32 R30, R30 ;  /* 0x0000001e001e7245 */ /* 0x000fca0000201000 */
[----:B------:R-:W-:-:S04]  /*13f0*/  FFMA R31, R30, R27, 1.1641532182693481445e-10 ;  /* 0x2f0000001e1f7423 */ /* 0x000fc8000000001b */
[----:B------:R-:W-:-:S06]  /*1400*/  FMUL R28, R26, R31 ;  /* 0x0000001f1a1c7220 */ /* 0x000fcc0000400000 */
[----:B------:R-:W0:Y:S02]  /*1410*/  FRND.CEIL R28, R28 ;  /* 0x0000001c001c7307 */ /* 0x000e240000209000 */
[----:B0-----:R-:W-:-:S06]  /*1420*/  FADD R30, R28, -1 ;  /* 0xbf8000001c1e7421 */ /* 0x001fcc0000000000 */
[----:B------:R-:W2:Y:S02]  /*1430*/  F2I.TRUNC.NTZ R30, R30 ;  /* 0x0000001e001e7305 */ /* 0x000ea4000020f100 */
[----:B--2---:R-:W-:-:S13]  /*1440*/  ISETP.GE.AND P1, PT, R30, R13, PT ;  /* 0x0000000d1e00720c */ /* 0x004fda0003f26270 */
[----:B------:R-:W-:-:S05]  /*1450*/  @!P1 IMAD.MOV.U32 R13, RZ, RZ, 0x2 ;  /* 0x00000002ff0d9424 */ /* 0x000fca00078e00ff */
[----:B------:R0:W-:Y:S01]  /*1460*/  @!P1 STG.E desc[UR36][R34.64], R13 ;  /* 0x0000000d22009986 */ /* 0x0001e2000c101924 */
[----:B------:R-:W-:Y:S05]  /*1470*/  @!P1 BRA `(.L_x_21) ;  /* 0x0000000000fc9947 */ /* 0x000fea0003800000 */
[----:B0-----:R-:W-:Y:S01]  /*1480*/  SHF.R.U32.HI R13, RZ, 0x2, R6 ;  /* 0x00000002ff0d7819 */ /* 0x001fe20000011606 */
[----:B------:R-:W-:Y:S01]  /*1490*/  IMAD.MOV.U32 R30, RZ, RZ, R29 ;  /* 0x000000ffff1e7224 */ /* 0x000fe200078e001d */
[----:B------:R-:W-:Y:S02]  /*14a0*/  STG.E.64 desc[UR36][R18.64+0x8], R10 ;  /* 0x0000080a12007986 */ /* 0x000fe4000c101b24 */
[----:B------:R-:W-:Y:S02]  /*14b0*/  LOP3.LUT R13, R13, R6, RZ, 0x3c, !PT ;  /* 0x000000060d0d7212 */ /* 0x000fe400078e3cff */
[----:B------:R-:W-:Y:S01]  /*14c0*/  SHF.L.U32 R6, R29, 0x4, RZ ;  /* 0x000000041d067819 */ /* 0x000fe200000006ff */
[----:B-----5:R-:W-:Y:S02]  /*14d0*/  STG.E.64 desc[UR36][R18.64+0x18], R20 ;  /* 0x0000181412007986 */ /* 0x020fe4000c101b24 */
[----:B------:R-:W-:Y:S02]  /*14e0*/  IMAD.SHL.U32 R28, R13, 0x2, RZ ;  /* 0x000000020d1c7824 */ /* 0x000fe400078e00ff */
[----:B------:R-:W-:Y:S03]  /*14f0*/  STG.E desc[UR36][R18.64+0x20], R5 ;  /* 0x0000200512007986 */ /* 0x000fe6000c101924 */
[----:B------:R-:W-:Y:S01]  /*1500*/  LOP3.LUT R6, R29, R6, R28, 0x96, !PT ;  /* 0x000000061d067212 */ /* 0x000fe200078e961c */
[----:B------:R-:W-:Y:S03]  /*1510*/  STG.E.64 desc[UR36][R18.64+0x28], R36 ;  /* 0x0000282412007986 */ /* 0x000fe6000c101b24 */
[----:B------:R-:W-:-:S02]  /*1520*/  LOP3.LUT R31, R6, R13, RZ, 0x3c, !PT ;  /* 0x0000000d061f7212 */ /* 0x000fc400078e3cff */
[----:B------:R-:W-:-:S03]  /*1530*/  IADD3 R6, PT, PT, R12, 0xb0f8a, RZ ;  /* 0x000b0f8a0c067810 */ /* 0x000fc60007ffe0ff */
[----:B------:R-:W-:Y:S04]  /*1540*/  STG.E.64 desc[UR36][R18.64+0x10], R30 ;  /* 0x0000101e12007986 */ /* 0x000fe8000c101b24 */
[----:B------:R0:W-:Y:S04]  /*1550*/  STG.E.64 desc[UR36][R18.64], R6 ;  /* 0x0000000612007986 */ /* 0x0001e8000c101b24 */
[----:B------:R-:W2:Y:S01]  /*1560*/  LDG.E R13, desc[UR36][R34.64] ;  /* 0x00000024220d7981 */ /* 0x000ea2000c1e1900 */
[----:B------:R-:W-:-:S04]  /*1570*/  IADD3 R28, PT, PT, R31, R6, RZ ;  /* 0x000000061f1c7210 */ /* 0x000fc80007ffe0ff */
[----:B------:R-:W-:-:S05]  /*1580*/  I2FP.F32.U32 R28, R28 ;  /* 0x0000001c001c7245 */ /* 0x000fca0000201000 */
[----:B------:R-:W-:-:S04]  /*1590*/  FFMA R28, R28, R27, 1.1641532182693481445e-10 ;  /* 0x2f0000001c1c7423 */ /* 0x000fc8000000001b */
[----:B------:R-:W-:-:S06]  /*15a0*/  FMUL R28, R28, 1001 ;  /* 0x447a40001c1c7820 */ /* 0x000fcc0000400000 */
[----:B------:R-:W0:Y:S02]  /*15b0*/  FRND.CEIL R28, R28 ;  /* 0x0000001c001c7307 */ /* 0x000e240000209000 */
[----:B0-----:R-:W-:-:S06]  /*15c0*/  FADD R6, R28, -1 ;  /* 0xbf8000001c067421 */ /* 0x001fcc0000000000 */
[----:B------:R0:W3:Y:S01]  /*15d0*/  F2I.TRUNC.NTZ R30, R6 ;  /* 0x00000006001e7305 */ /* 0x0000e2000020f100 */
[----:B--2---:R-:W-:-:S13]  /*15e0*/  ISETP.NE.AND P1, PT, R13, RZ, PT ;  /* 0x000000ff0d00720c */ /* 0x004fda0003f25270 */
[----:B0--3--:R-:W-:Y:S05]  /*15f0*/  @!P1 BRA `(.L_x_22) ;  /* 0x00000000008c9947 */ /* 0x009fea0003800000 */
[----:B------:R-:W2:Y:S02]  /*1600*/  LDG.E R6, desc[UR36][R16.64+0x4] ;  /* 0x0000042410067981 */ /* 0x000ea4000c1e1900 */
[----:B--2---:R-:W-:-:S13]  /*1610*/  ISETP.GE.AND P1, PT, R30, R6, PT ;  /* 0x000000061e00720c */ /* 0x004fda0003f26270 */
[----:B------:R-:W-:Y:S05]  /*1620*/  @!P1 BRA `(.L_x_23) ;  /* 0x0000000000789947 */ /* 0x000fea0003800000 */
[----:B------:R-:W-:Y:S01]  /*1630*/  SHF.R.U32.HI R6, RZ, 0x2, R7 ;  /* 0x00000002ff067819 */ /* 0x000fe20000011607 */
[C---:B------:R-:W-:Y:S01]  /*1640*/  IMAD.SHL.U32 R28, R31.reuse, 0x10, RZ ;  /* 0x000000101f1c7824 */ /* 0x040fe200078e00ff */
[----:B------:R0:W-:Y:S01]  /*1650*/  STG.E.64 desc[UR36][R18.64+0x18], R20 ;  /* 0x0000181412007986 */ /* 0x0001e2000c101b24 */
[----:B------:R-:W-:Y:S01]  /*1660*/  VIADD R12, R12, 0x10974f ;  /* 0x0010974f0c0c7836 */ /* 0x000fe20000000000 */
[----:B------:R-:W-:Y:S01]  /*1670*/  LOP3.LUT R6, R6, R7, RZ, 0x3c, !PT ;  /* 0x0000000706067212 */ /* 0x000fe200078e3cff */
[----:B------:R-:W-:Y:S01]  /*1680*/  IMAD.MOV.U32 R13, RZ, RZ, R10 ;  /* 0x000000ffff0d7224 */ /* 0x000fe200078e000a */
[----:B------:R2:W-:Y:S02]  /*1690*/  STG.E.64 desc[UR36][R18.64+0x28], R36 ;  /* 0x0000282412007986 */ /* 0x0005e4000c101b24 */
[----:B------:R-:W-:Y:S02]  /*16a0*/  SHF.L.U32 R7, R6, 0x1, RZ ;  /* 0x0000000106077819 */ /* 0x000fe400000006ff */
[----:B------:R2:W-:Y:S02]  /*16b0*/  STG.E desc[UR36][R18.64+0x20], R5 ;  /* 0x0000200512007986 */ /* 0x0005e4000c101924 */
[----:B------:R-:W-:-:S02]  /*16c0*/  LOP3.LUT R7, R31, R28, R7, 0x96, !PT ;  /* 0x0000001c1f077212 */ /* 0x000fc400078e9607 */
[----:B------:R-:W-:Y:S01]  /*16d0*/  MOV R28, R11 ;  /* 0x0000000b001c7202 */ /* 0x000fe20000000f00 */
[----:B------:R2:W-:Y:S01]  /*16e0*/  STG.E.64 desc[UR36][R18.64], R12 ;  /* 0x0000000c12007986 */ /* 0x0005e2000c101b24 */
[----:B------:R-:W-:Y:S02]  /*16f0*/  LOP3.LUT R7, R7, R6, RZ, 0x3c, !PT ;  /* 0x0000000607077212 */ /* 0x000fe400078e3cff */
[----:B------:R-:W-:Y:S01]  /*1700*/  MOV R6, R31 ;  /* 0x0000001f00067202 */ /* 0x000fe20000000f00 */
[----:B------:R2:W-:Y:S04]  /*1710*/  STG.E.64 desc[UR36][R18.64+0x8], R28 ;  /* 0x0000081c12007986 */ /* 0x0005e8000c101b24 */
[----:B------:R2:W-:Y:S04]  /*1720*/  STG.E.64 desc[UR36][R18.64+0x10], R6 ;  /* 0x0000100612007986 */ /* 0x0005e8000c101b24 */
[----:B0-----:R-:W3:Y:S01]  /*1730*/  LDG.E R20, desc[UR36][R16.64+0x10] ;  /* 0x0000102410147981 */ /* 0x001ee2000c1e1900 */
[----:B------:R-:W-:-:S05]  /*1740*/  IMAD.IADD R10, R7, 0x1, R12 ;  /* 0x00000001070a7824 */ /* 0x000fca00078e020c */
[----:B------:R-:W-:-:S05]  /*1750*/  I2FP.F32.U32 R10, R10 ;  /* 0x0000000a000a7245 */ /* 0x000fca0000201000 */
[----:B------:R-:W-:-:S04]  /*1760*/  FFMA R10, R10, R27, 1.1641532182693481445e-10 ;  /* 0x2f0000000a0a7423 */ /* 0x000fc8000000001b */
[----:B------:R-:W-:-:S06]  /*1770*/  FMUL R10, R10, 1001 ;  /* 0x447a40000a0a7820 */ /* 0x000fcc0000400000 */
[----:B------:R-:W0:Y:S02]  /*1780*/  FRND.CEIL R10, R10 ;  /* 0x0000000a000a7307 */ /* 0x000e240000209000 */
[----:B0-----:R-:W-:-:S06]  /*1790*/  FADD R11, R10, -1 ;  /* 0xbf8000000a0b7421 */ /* 0x001fcc0000000000 */
[----:B------:R-:W3:Y:S02]  /*17a0*/  F2I.TRUNC.NTZ R11, R11 ;  /* 0x0000000b000b7305 */ /* 0x000ee4000020f100 */
[----:B---3--:R-:W-:-:S13]  /*17b0*/  ISETP.GE.AND P1, PT, R11, R20, PT ;  /* 0x000000140b00720c */ /* 0x008fda0003f26270 */
[----:B--2---:R-:W-:Y:S05]  /*17c0*/  @P1 BRA `(.L_x_21) ;  /* 0x0000000000281947 */ /* 0x004fea0003800000 */
[----:B------:R-:W2:Y:S02]  /*17d0*/  LDG.E R5, desc[UR36][R14.64] ;  /* 0x000000240e057981 */ /* 0x000ea4000c1e1900 */
[----:B--2---:R-:W-:-:S05]  /*17e0*/  IADD3 R5, PT, PT, R5, 0x1, RZ ;  /* 0x0000000105057810 */ /* 0x004fca0007ffe0ff */
[----:B------:R2:W-:Y:S01]  /*17f0*/  STG.E desc[UR36][R14.64], R5 ;  /* 0x000000050e007986 */ /* 0x0005e2000c101924 */
[----:B------:R-:W-:Y:S05]  /*1800*/  BRA `(.L_x_21) ;  /* 0x0000000000187947 */ /* 0x000fea0003800000 */
.L_x_23:
[----:B------:R3:W-:Y:S01]  /*1810*/  STG.E desc[UR36][R34.64], RZ ;  /* 0x000000ff22007986 */ /* 0x0007e2000c101924 */
[----:B------:R-:W-:Y:S05]  /*1820*/  BRA `(.L_x_21) ;  /* 0x0000000000107947 */ /* 0x000fea0003800000 */
.L_x_22:
[----:B------:R-:W2:Y:S02]  /*1830*/  LDG.E R5, desc[UR36][R16.64] ;  /* 0x0000002410057981 */ /* 0x000ea4000c1e1900 */
[----:B--2---:R-:W-:-:S13]  /*1840*/  ISETP.GE.AND P1, PT, R30, R5, PT ;  /* 0x000000051e00720c */ /* 0x004fda0003f26270 */
[----:B------:R-:W-:-:S05]  /*1850*/  @!P1 IMAD.MOV.U32 R5, RZ, RZ, 0x1 ;  /* 0x00000001ff059424 */ /* 0x000fca00078e00ff */
[----:B------:R4:W-:Y:S02]  /*1860*/  @!P1 STG.E desc[UR36][R34.64], R5 ;  /* 0x0000000522009986 */ /* 0x0009e4000c101924 */
.L_x_21:
[----:B------:R-:W-:Y:S05]  /*1870*/  BSYNC.RECONVERGENT B3 ;  /* 0x0000000000037941 */ /* 0x000fea0003800200 */
.L_x_20:
[----:B------:R-:W1:Y:S01]  /*1880*/  LDCU UR4, c[0x0][0x380] ;  /* 0x00007000ff0477ac */ /* 0x000e620008000800 */
[----:B------:R-:W-:-:S04]  /*1890*/  IADD3 R4, PT, PT, R4, 0x1, RZ ;  /* 0x0000000104047810 */ /* 0x000fc80007ffe0ff */
[----:B-1----:R-:W-:-:S13]  /*18a0*/  ISETP.NE.AND P1, PT, R4, UR4, PT ;  /* 0x0000000404007c0c */ /* 0x002fda000bf25270 */
[----:B------:R-:W-:Y:S05]  /*18b0*/  @!P1 BRA `(.L_x_19) ;  /* 0x0000000000109947 */ /* 0x000fea0003800000 */
[----:B--2-45:R-:W2:Y:S01]  /*18c0*/  LDG.E R5, desc[UR36][R14.64] ;  /* 0x000000240e057981 */ /* 0x034ea2000c1e1900 */
[----:B------:R-:W2:Y:S02]  /*18d0*/  LDCU UR4, c[0x0][0x39c] ;  /* 0x00007380ff0477ac */ /* 0x000ea40008000800 */
[----:B--2---:R-:W-:-:S13]  /*18e0*/  ISETP.GE.AND P1, PT, R5, UR4, PT ;  /* 0x0000000405007c0c */ /* 0x004fda000bf26270 */
[----:B------:R-:W-:Y:S05]  /*18f0*/  @!P1 BRA `(.L_x_24) ;  /* 0xfffffff8004c9947 */ /* 0x000fea000383ffff */
.L_x_19:
[----:B------:R-:W-:Y:S05]  /*1900*/  BSYNC.RECONVERGENT B2 ;  /* 0x0000000000027941 */ /* 0x000fea0003800200 */
.L_x_18:
[----:B------:R-:W-:Y:S05]  /*1910*/  BRA `(.L_x_17) ;  /* 0x0000000000107947 */ /* 0x000fea0003800000 */
.L_x_16:
[----:B------:R-:W0:Y:S01]  /*1920*/  LDC.64 R4, c[0x0][0x3a0] ;  /* 0x0000e800ff047b82 */ /* 0x000e220000000a00 */
[----:B------:R-:W-:Y:S02]  /*1930*/  IMAD.MOV.U32 R11, RZ, RZ, 0x2 ;  /* 0x00000002ff0b7424 */ /* 0x000fe400078e00ff */
[----:B0-----:R-:W-:-:S05]  /*1940*/  IMAD.WIDE R4, R7, 0x4, R4 ;  /* 0x0000000407047825 */ /* 0x001fca00078e0204 */
[----:B------:R0:W-:Y:S02]  /*1950*/  STG.E desc[UR36][R4.64], R11 ;  /* 0x0000000b04007986 */ /* 0x0001e4000c101924 */
.L_x_17:
[----:B------:R-:W-:Y:S05]  /*1960*/  BSYNC.RECONVERGENT B1 ;  /* 0x0000000000017941 */ /* 0x000fea0003800200 */
.L_x_15:
[----:B------:R-:W-:Y:S05]  /*1970*/  @P0 BRA `(.L_x_25) ;  /* 0xfffffff400640947 */ /* 0x000fea000383ffff */
[----:B------:R-:W-:Y:S05]  /*1980*/  BSYNC.RECONVERGENT B0 ;  /* 0x0000000000007941 */ /* 0x000fea0003800200 */
.L_x_14:
[----:B0-----:R-:W-:Y:S01]  /*1990*/  IADD3 R4, PT, PT, R23, 0x800, RZ ;  /* 0x0000080017047810 */ /* 0x001fe20007ffe0ff */
[----:B------:R-:W-:Y:S05]  /*19a0*/  BSSY.RECONVERGENT B0, `(.L_x_26) ;  /* 0x0000055000007945 */ /* 0x000fea0003800200 */
[----:B--2-45:R-:W0:Y:S02]  /*19b0*/  I2F.F64.U32 R4, R4 ;  /* 0x0000000400047312 */ /* 0x034e240000201800 */
[----:B0-----:R-:W-:Y:S01]  /*19c0*/  ISETP.GT.AND P0, PT, R5, 0xfffff, PT ;  /* 0x000fffff0500780c */ /* 0x001fe20003f04270 */
[----:B------:R-:W-:Y:S01]  /*19d0*/  IMAD.MOV.U32 R10, RZ, RZ, R4 ;  /* 0x000000ffff0a7224 */ /* 0x000fe200078e0004 */
[----:B------:R-:W-:Y:S01]  /*19e0*/  MOV R11, R5 ;  /* 0x00000005000b7202 */ /* 0x000fe20000000f00 */
[----:B------:R-:W-:-:S10]  /*19f0*/  IMAD.MOV.U32 R3, RZ, RZ, R5 ;  /* 0x000000ffff037224 */ /* 0x000fd400078e0005 */
[----:B------:R-:W-:-:S10]  /*1a00*/  @!P0 DMUL R10, R10, 1.80143985094819840000e+16 ;  /* 0x435000000a0a8828 */ /* 0x000fd40000000000 */
[----:B------:R-:W-:-:S05]  /*1a10*/  @!P0 MOV R3, R11 ;  /* 0x0000000b00038202 */ /* 0x000fca0000000f00 */
[----:B------:R-:W-:-:S05]  /*1a20*/  VIADD R5, R3, 0xffffffff ;  /* 0xffffffff03057836 */ /* 0x000fca0000000000 */
[----:B------:R-:W-:-:S13]  /*1a30*/  ISETP.GE.U32.AND P1, PT, R5, 0x7fefffff, PT ;  /* 0x7fefffff0500780c */ /* 0x000fda0003f26070 */
[----:B------:R-:W-:Y:S01]  /*1a40*/  @P1 MOV R6, 0x0 ;  /* 0x0000000000061802 */ /* 0x000fe20000000f00 */
[----:B------:R-:W-:Y:S01]  /*1a50*/  @P1 IMAD.MOV.U32 R7, RZ, RZ, 0x7ff00000 ;  /* 0x7ff00000ff071424 */ /* 0x000fe200078e00ff */
[----:B------:R-:W-:-:S05]  /*1a60*/  @P1 LOP3.LUT P2, RZ, R11, 0x7fffffff, RZ, 0xc0, !PT ;  /* 0x7fffffff0bff1812 */ /* 0x000fca000784c0ff */
[----:B------:R-:W-:Y:S01]  /*1a70*/  @P1 DFMA R6, R10, R6, +INF ;  /* 0x7ff000000a06142b */ /* 0x000fe20000000006 */
[----:B------:R-:W-:Y:S02]  /*1a80*/  MOV R11, R4 ;  /* 0x00000004000b7202 */ /* 0x000fe40000000f00 */
[----:B------:R-:W-:-:S07]  /*1a90*/  @!P0 MOV R11, R10 ;  /* 0x0000000a000b8202 */ /* 0x000fce0000000f00 */
[----:B------:R-:W-:Y:S01]  /*1aa0*/  @P1 FSEL R4, R6, RZ, P2 ;  /* 0x000000ff06041208 */ /* 0x000fe20001000000 */
[----:B------:R-:W-:Y:S01]  /*1ab0*/  IMAD.MOV.U32 R6, RZ, RZ, -0x3ff ;  /* 0xfffffc01ff067424 */ /* 0x000fe200078e00ff */
[----:B------:R-:W-:Y:S01]  /*1ac0*/  @P1 FSEL R5, R7, -QNAN , P2 ;  /* 0xfff0000007051808 */ /* 0x000fe20001000000 */
[----:B------:R-:W-:Y:S01]  /*1ad0*/  @!P0 IMAD.MOV.U32 R6, RZ, RZ, -0x435 ;  /* 0xfffffbcbff068424 */ /* 0x000fe200078e00ff */
[----:B------:R-:W-:Y:S06]  /*1ae0*/  @P1 BRA `(.L_x_27) ;  /* 0x0000000400001947 */ /* 0x000fec0003800000 */
[----:B------:R-:W-:Y:S01]  /*1af0*/  LOP3.LUT R4, R3, 0xfffff, RZ, 0xc0, !PT ;  /* 0x000fffff03047812 */ /* 0x000fe200078ec0ff */
[----:B------:R-:W-:Y:S01]  /*1b00*/  IMAD.MOV.U32 R10, RZ, RZ, RZ ;  /* 0x000000ffff0a7224 */ /* 0x000fe200078e00ff */
[----:B------:R-:W-:Y:S01]  /*1b10*/  MOV R28, 0x8b7a8b04 ;  /* 0x8b7a8b04001c7802 */ /* 0x000fe20000000f00 */
[----:B------:R-:W-:Y:S01]  /*1b20*/  IMAD.MOV.U32 R29, RZ, RZ, 0x3ed0ee25 ;  /* 0x3ed0ee25ff1d7424 */ /* 0x000fe200078e00ff */
[----:B------:R-:W-:Y:S01]  /*1b30*/  LOP3.LUT R5, R4, 0x3ff00000, RZ, 0xfc, !PT ;  /* 0x3ff0000004057812 */ /* 0x000fe200078efcff */
[----:B------:R-:W-:Y:S01]  /*1b40*/  UMOV UR4, 0x3ae80f1e ;  /* 0x3ae80f1e00047882 */ /* 0x000fe20000000000 */
[----:B------:R-:W-:Y:S01]  /*1b50*/  MOV R4, R11 ;  /* 0x0000000b00047202 */ /* 0x000fe20000000f00 */
[----:B------:R-:W-:Y:S01]  /*1b60*/  UMOV UR5, 0x3eb1380b ;  /* 0x3eb1380b00057882 */ /* 0x000fe20000000000 */
[----:B------:R-:W-:Y:S01]  /*1b70*/  ISETP.GE.U32.AND P0, PT, R5, 0x3ff6a09f, PT ;  /* 0x3ff6a09f0500780c */ /* 0x000fe20003f06070 */
[----:B------:R-:W-:Y:S01]  /*1b80*/  IMAD.MOV.U32 R31, RZ, RZ, 0x43300000 ;  /* 0x43300000ff1f7424 */ /* 0x000fe200078e00ff */
[----:B------:R-:W-:Y:S01]  /*1b90*/  LEA.HI R3, R3, R6, RZ, 0xc ;  /* 0x0000000603037211 */ /* 0x000fe200078f60ff */
[----:B------:R-:W-:Y:S01]  /*1ba0*/  UMOV UR6, 0x80000000 ;  /* 0x8000000000067882 */ /* 0x000fe20000000000 */
[----:B------:R-:W-:-:S09]  /*1bb0*/  UMOV UR7, 0x43300000 ;  /* 0x4330000000077882 */ /* 0x000fd20000000000 */
[----:B------:R-:W-:Y:S01]  /*1bc0*/  @P0 VIADD R7, R5, 0xfff00000 ;  /* 0xfff0000005070836 */ /* 0x000fe20000000000 */
[----:B------:R-:W-:-:S04]  /*1bd0*/  @P0 IADD3 R3, PT, PT, R3, 0x1, RZ ;  /* 0x0000000103030810 */ /* 0x000fc80007ffe0ff */
[----:B------:R-:W-:Y:S02]  /*1be0*/  @P0 MOV R5, R7 ;  /* 0x0000000700050202 */ /* 0x000fe40000000f00 */
[----:B------:R-:W-:-:S04]  /*1bf0*/  LOP3.LUT R30, R3, 0x80000000, RZ, 0x3c, !PT ;  /* 0x80000000031e7812 */ /* 0x000fc800078e3cff */
[C---:B------:R-:W-:Y:S02]  /*1c00*/  DADD R20, R4.reuse, 1 ;  /* 0x3ff0000004147429 */ /* 0x040fe40000000000 */
[----:B------:R-:W-:-:S04]  /*1c10*/  DADD R4, R4, -1 ;  /* 0xbff0000004047429 */ /* 0x000fc80000000000 */
[----:B------:R-:W0:Y:S02]  /*1c20*/  MUFU.RCP64H R11, R21 ;  /* 0x00000015000b7308 */ /* 0x000e240000001800 */
[----:B0-----:R-:W-:-:S08]  /*1c30*/  DFMA R12, -R20, R10, 1 ;  /* 0x3ff00000140c742b */ /* 0x001fd0000000010a */
[----:B------:R-:W-:-:S08]  /*1c40*/  DFMA R12, R12, R12, R12 ;  /* 0x0000000c0c0c722b */ /* 0x000fd0000000000c */
[----:B------:R-:W-:-:S08]  /*1c50*/  DFMA R10, R10, R12, R10 ;  /* 0x0000000c0a0a722b */ /* 0x000fd0000000000a */
[----:B------:R-:W-:-:S08]  /*1c60*/  DMUL R12, R4, R10 ;  /* 0x0000000a040c7228 */ /* 0x000fd00000000000 */
[----:B------:R-:W-:-:S08]  /*1c70*/  DFMA R12, R4, R10, R12 ;  /* 0x0000000a040c722b */ /* 0x000fd0000000000c */
[----:B------:R-:W-:Y:S02]  /*1c80*/  DMUL R14, R12, R12 ;  /* 0x0000000c0c0e7228 */ /* 0x000fe40000000000 */
[----:B------:R-:W-:-:S06]  /*1c90*/  DADD R6, R4, -R12 ;  /* 0x0000000004067229 */ /* 0x000fcc000000080c */
[----:B------:R-:W-:Y:S01]  /*1ca0*/  DFMA R20, R14, UR4, R28 ;  /* 0x000000040e147c2b */ /* 0x000fe2000800001c */
[----:B------:R-:W-:Y:S01]  /*1cb0*/  UMOV UR4, 0x9f02676f ;  /* 0x9f02676f00047882 */ /* 0x000fe20000000000 */
[----:B------:R-:W-:Y:S01]  /*1cc0*/  UMOV UR5, 0x3ef3b266 ;  /* 0x3ef3b26600057882 */ /* 0x000fe20000000000 */
[----:B------:R-:W-:Y:S02]  /*1cd0*/  DADD R28, R6, R6 ;  /* 0x00000000061c7229 */ /* 0x000fe40000000006 */
[----:B------:R-:W-:Y:S01]  /*1ce0*/  DADD R6, R30, -UR6 ;  /* 0x800000061e067e29 */ /* 0x000fe20008000000 */
[----:B------:R-:W-:Y:S01]  /*1cf0*/  UMOV UR6, 0xfefa39ef ;  /* 0xfefa39ef00067882 */ /* 0x000fe20000000000 */
[----:B------:R-:W-:Y:S01]  /*1d00*/  UMOV UR7, 0x3fe62e42 ;  /* 0x3fe62e4200077882 */ /* 0x000fe20000000000 */
[----:B------:R-:W-:Y:S01]  /*1d10*/  DFMA R20, R14, R20, UR4 ;  /* 0x000000040e147e2b */ /* 0x000fe20008000014 */
[----:B------:R-:W-:Y:S01]  /*1d20*/  UMOV UR4, 0xa9ab0956 ;  /* 0xa9ab095600047882 */ /* 0x000fe20000000000 */
[----:B------:R-:W-:Y:S01]  /*1d30*/  UMOV UR5, 0x3f1745cb ;  /* 0x3f1745cb00057882 */ /* 0x000fe20000000000 */
[----:B------:R-:W-:-:S02]  /*1d40*/  DFMA R30, R4, -R12, R28 ;  /* 0x8000000c041e722b */ /* 0x000fc4000000001c */
[----:B------:R-:W-:-:S03]  /*1d50*/  DFMA R4, R6, UR6, R12 ;  /* 0x0000000606047c2b */ /* 0x000fc6000800000c */
[----:B------:R-:W-:Y:S01]  /*1d60*/  DFMA R20, R14, R20, UR4 ;  /* 0x000000040e147e2b */ /* 0x000fe20008000014 */
[----:B------:R-:W-:Y:S01]  /*1d70*/  UMOV UR4, 0x2d1b5154 ;  /* 0x2d1b515400047882 */ /* 0x000fe20000000000 */
[----:B------:R-:W-:Y:S01]  /*1d80*/  UMOV UR5, 0x3f3c71c7 ;  /* 0x3f3c71c700057882 */ /* 0x000fe20000000000 */
[----:B------:R-:W-:-:S05]  /*1d90*/  DMUL R30, R10, R30 ;  /* 0x0000001e0a1e7228 */ /* 0x000fca0000000000 */
[----:B------:R-:W-:Y:S01]  /*1da0*/  DFMA R20, R14, R20, UR4 ;  /* 0x000000040e147e2b */ /* 0x000fe20008000014 */
[----:B------:R-:W-:Y:S01]  /*1db0*/  UMOV UR4, 0x923be72d ;  /* 0x923be72d00047882 */ /* 0x000fe20000000000 */
[----:B------:R-:W-:-:S06]  /*1dc0*/  UMOV UR5, 0x3f624924 ;  /* 0x3f62492400057882 */ /* 0x000fcc0000000000 */
        /* <DEDUP_REMOVED lines=8> */
[----:B------:R-:W-:Y:S02]  /*1e50*/  UMOV UR5, 0x3fe62e42 ;  /* 0x3fe62e4200057882 */ /* 0x000fe40000000000 */
[----:B------:R-:W-:Y:S01]  /*1e60*/  DFMA R20, R6, -UR4, R4 ;  /* 0x8000000406147c2b */ /* 0x000fe20008000004 */
[----:B------:R-:W-:Y:S01]  /*1e70*/  UMOV UR4, 0x3b39803f ;  /* 0x3b39803f00047882 */ /* 0x000fe20000000000 */
[----:B------:R-:W-:Y:S02]  /*1e80*/  UMOV UR5, 0x3c7abc9e ;  /* 0x3c7abc9e00057882 */ /* 0x000fe40000000000 */
[----:B------:R-:W-:-:S04]  /*1e90*/  DMUL R28, R14, R28 ;  /* 0x0000001c0e1c7228 */ /* 0x000fc80000000000 */
[----:B------:R-:W-:-:S04]  /*1ea0*/  DADD R20, -R12, R20 ;  /* 0x000000000c147229 */ /* 0x000fc80000000114 */
[----:B------:R-:W-:-:S08]  /*1eb0*/  DFMA R28, R12, R28, R30 ;  /* 0x0000001c0c1c722b */ /* 0x000fd0000000001e */
[----:B------:R-:W-:-:S08]  /*1ec0*/  DADD R20, R28, -R20 ;  /* 0x000000001c147229 */ /* 0x000fd00000000814 */
[----:B------:R-:W-:-:S08]  /*1ed0*/  DFMA R20, R6, UR4, R20 ;  /* 0x0000000406147c2b */ /* 0x000fd00008000014 */
[----:B------:R-:W-:-:S11]  /*1ee0*/  DADD R4, R4, R20 ;  /* 0x0000000004047229 */ /* 0x000fd60000000014 */
.L_x_27:
[----:B------:R-:W-:Y:S05]  /*1ef0*/  BSYNC.RECONVERGENT B0 ;  /* 0x0000000000007941 */ /* 0x000fea0003800200 */
.L_x_26:
[----:B------:R-:W0:Y:S01]  /*1f00*/  LDCU UR6, c[0x0][0x384] ;  /* 0x00007080ff0677ac */ /* 0x000e220008000800 */
[----:B------:R-:W-:Y:S01]  /*1f10*/  CS2R R32, SRZ ;  /* 0x0000000000207805 */ /* 0x000fe2000001ff00 */
[----:B------:R-:W-:Y:S01]  /*1f20*/  UMOV UR4, 0xffda0d24 ;  /* 0xffda0d2400047882 */ /* 0x000fe20000000000 */
[----:B------:R-:W-:Y:S02]  /*1f30*/  UMOV UR5, 0x3c7777d0 ;  /* 0x3c7777d000057882 */ /* 0x000fe40000000000 */
[----:B------:R-:W-:Y:S01]  /*1f40*/  DMUL R6, R4, UR4 ;  /* 0x0000000404067c28 */ /* 0x000fe20008000000 */
[----:B------:R-:W-:Y:S01]  /*1f50*/  UMOV UR4, 0x652b82fe ;  /* 0x652b82fe00047882 */ /* 0x000fe20000000000 */
[----:B------:R-:W-:-:S06]  /*1f60*/  UMOV UR5, 0x3ff71547 ;  /* 0x3ff7154700057882 */ /* 0x000fcc0000000000 */
[----:B------:R-:W-:Y:S01]  /*1f70*/  DFMA R6, R4, UR4, R6 ;  /* 0x0000000404067c2b */ /* 0x000fe20008000006 */
[----:B------:R-:W-:Y:S01]  /*1f80*/  UMOV UR4, 0x66666666 ;  /* 0x6666666600047882 */ /* 0x000fe20000000000 */
[----:B------:R-:W-:Y:S01]  /*1f90*/  UMOV UR5, 0x40286666 ;  /* 0x4028666600057882 */ /* 0x000fe20000000000 */
[----:B0-----:R-:W-:-:S04]  /*1fa0*/  ISETP.LT.AND P0, PT, RZ, UR6, PT ;  /* 0x00000006ff007c0c */ /* 0x001fc8000bf01270 */
[----:B------:R-:W-:Y:S01]  /*1fb0*/  P2R R27, PR, RZ, 0x1 ;  /* 0x00000001ff1b7803 */ /* 0x000fe20000000000 */
[----:B------:R-:W-:-:S08]  /*1fc0*/  DADD R10, -R6, UR4 ;  /* 0x00000004060a7e29 */ /* 0x000fd00008000100 */
[----:B------:R-:W-:Y:S05]  /*1fd0*/  @!P0 BRA `(.L_x_28) ;  /* 0x0000001000b88947 */ /* 0x000fea0003800000 */
[----:B------:R-:W-:Y:S01]  /*1fe0*/  UISETP.NE.AND UP0, UPT, UR39, URZ, UPT ;  /* 0x000000ff2700728c */ /* 0x000fe2000bf05270 */
[----:B------:R-:W-:Y:S02]  /*1ff0*/  MOV R3, RZ ;  /* 0x000000ff00037202 */ /* 0x000fe40000000f00 */
[----:B------:R-:W-:-:S06]  /*2000*/  CS2R R4, SRZ ;  /* 0x0000000000047805 */ /* 0x000fcc000001ff00 */
[----:B------:R-:W-:Y:S05]  /*2010*/  BRA.U !UP0, `(.L_x_29) ;  /* 0x0000000d08087547 */ /* 0x000fea000b800000 */
[----:B------:R-:W-:Y:S01]  /*2020*/  BSSY.RECONVERGENT B0, `(.L_x_30) ;  /* 0x00000c0000007945 */ /* 0x000fe20003800200 */
[----:B------:R-:W-:Y:S01]  /*2030*/  IMAD.MOV.U32 R3, RZ, RZ, RZ ;  /* 0x000000ffff037224 */ /* 0x000fe200078e00ff */
[----:B------:R-:W-:-:S07]  /*2040*/  CS2R R4, SRZ ;  /* 0x0000000000047805 */ /* 0x000fce000001ff00 */
.L_x_35:
[----:B------:R-:W0:Y:S08]  /*2050*/  LDC R13, c[0x0][0x388] ;  /* 0x0000e200ff0d7b82 */ /* 0x000e300000000800 */
[----:B------:R-:W2:Y:S08]  /*2060*/  LDC.64 R14, c[0x0][0x3a8] ;  /* 0x0000ea00ff0e7b82 */ /* 0x000eb00000000a00 */
[----:B------:R-:W4:Y:S01]  /*2070*/  LDC R20, c[0x0][0x39c] ;  /* 0x0000e700ff147b82 */ /* 0x000f220000000800 */
[----:B0-----:R-:W-:-:S04]  /*2080*/  IMAD R7, R3, R13, R22 ;  /* 0x0000000d03077224 */ /* 0x001fc800078e0216 */
[----:B--2---:R-:W-:-:S03]  /*2090*/  IMAD.WIDE R14, R7, 0x4, R14 ;  /* 0x00000004070e7825 */ /* 0x004fc600078e020e */
[----:B------:R-:W0:Y:S02]  /*20a0*/  LDC.64 R6, c[0x0][0x3b8] ;  /* 0x0000ee00ff067b82 */ /* 0x000e240000000a00 */
[----:B------:R-:W4:Y:S01]  /*20b0*/  LDG.E R21, desc[UR36][R14.64] ;  /* 0x000000240e157981 */ /* 0x000f22000c1e1900 */
[----:B------:R-:W-:-:S06]  /*20c0*/  IMAD.WIDE R12, R13, 0x4, R14 ;  /* 0x000000040d0c7825 */ /* 0x000fcc00078e020e */
[----:B------:R-:W2:Y:S01]  /*20d0*/  LDG.E R13, desc[UR36][R12.64] ;  /* 0x000000240c0d7981 */ /* 0x000ea2000c1e1900 */
[----:B----4-:R-:W-:-:S04]  /*20e0*/  IMAD R21, R22, R20, R21 ;  /* 0x0000001416157224 */ /* 0x010fc800078e0215 */
[----:B0-----:R-:W-:-:S06]  /*20f0*/  IMAD.WIDE R28, R21, 0x8, R6 ;  /* 0x00000008151c7825 */ /* 0x001fcc00078e0206 */
[----:B------:R-:W4:Y:S01]  /*2100*/  LDG.E.64 R28, desc[UR36][R28.64] ;  /* 0x000000241c1c7981 */ /* 0x000f22000c1e1b00 */
[----:B--2---:R-:W-:-:S04]  /*2110*/  IMAD R21, R22, R20, R13 ;  /* 0x0000001416157224 */ /* 0x004fc800078e020d */
[----:B------:R-:W-:-:S06]  /*2120*/  IMAD.WIDE R6, R21, 0x8, R6 ;  /* 0x0000000815067825 */ /* 0x000fcc00078e0206 */
[----:B------:R-:W2:Y:S01]  /*2130*/  LDG.E.64 R6, desc[UR36][R6.64] ;  /* 0x0000002406067981 */ /* 0x000ea2000c1e1b00 */
[----:B------:R-:W-:Y:S01]  /*2140*/  BSSY.RECONVERGENT B1, `(.L_x_31) ;  /* 0x0000058000017945 */ /* 0x000fe20003800200 */
[----:B------:R-:W-:Y:S02]  /*2150*/  MOV R33, 0xfffffc01 ;  /* 0xfffffc0100217802 */ /* 0x000fe40000000f00 */
[----:B----4-:R-:W-:Y:S01]  /*2160*/  ISETP.GT.AND P2, PT, R29, 0xfffff, PT ;  /* 0x000fffff1d00780c */ /* 0x010fe20003f44270 */
[----:B------:R-:W-:Y:S01]  /*2170*/  IMAD.MOV.U32 R15, RZ, RZ, R29 ;  /* 0x000000ffff0f7224 */ /* 0x000fe200078e001d */
[----:B------:R-:W-:Y:S02]  /*2180*/  MOV R14, R28 ;  /* 0x0000001c000e7202 */ /* 0x000fe40000000f00 */
[----:B-1-3--:R-:W-:Y:S02]  /*2190*/  MOV R34, R29 ;  /* 0x0000001d00227202 */ /* 0x00afe40000000f00 */
[----:B--2---:R-:W-:Y:S01]  /*21a0*/  ISETP.GT.AND P1, PT, R7, 0xfffff, PT ;  /* 0x000fffff0700780c */ /* 0x004fe20003f24270 */
[----:B------:R-:W-:-:S06]  /*21b0*/  IMAD.MOV.U32 R32, RZ, RZ, R7 ;  /* 0x000000ffff207224 */ /* 0x000fcc00078e0007 */
[----:B------:R-:W-:Y:S01]  /*21c0*/  @!P2 DMUL R14, R14, 1.80143985094819840000e+16 ;  /* 0x435000000e0ea828 */ /* 0x000fe20000000000 */
[----:B------:R-:W-:Y:S02]  /*21d0*/  MOV R13, R7 ;  /* 0x00000007000d7202 */ /* 0x000fe40000000f00 */
[----:B------:R-:W-:-:S07]  /*21e0*/  @!P2 MOV R33, 0xfffffbcb ;  /* 0xfffffbcb0021a802 */ /* 0x000fce0000000f00 */
[----:B------:R-:W-:Y:S02]  /*21f0*/  @!P2 IMAD.MOV.U32 R34, RZ, RZ, R15 ;  /* 0x000000ffff22a224 */ /* 0x000fe400078e000f */
[----:B------:R-:W-:-:S03]  /*2200*/  @!P2 IMAD.MOV.U32 R28, RZ, RZ, R14 ;  /* 0x000000ffff1ca224 */ /* 0x000fc600078e000e */
[----:B------:R-:W-:-:S04]  /*2210*/  IADD3 R12, PT, PT, R34, -0x1, RZ ;  /* 0xffffffff220c7810 */ /* 0x000fc80007ffe0ff */
[----:B------:R-:W-:Y:S01]  /*2220*/  ISETP.GE.U32.AND P3, PT, R12, 0x7fefffff, PT ;  /* 0x7fefffff0c00780c */ /* 0x000fe20003f66070 */
[----:B------:R-:W-:-:S06]  /*2230*/  IMAD.MOV.U32 R12, RZ, RZ, R6 ;  /* 0x000000ffff0c7224 */ /* 0x000fcc00078e0006 */
[----:B------:R-:W-:-:S06]  /*2240*/  @!P1 DMUL R12, R12, 1.80143985094819840000e+16 ;  /* 0x435000000c0c9828 */ /* 0x000fcc0000000000 */
[----:B------:R-:W-:Y:S01]  /*2250*/  @P3 IMAD.MOV.U32 R20, RZ, RZ, 0x0 ;  /* 0x00000000ff143424 */ /* 0x000fe200078e00ff */
[----:B------:R-:W-:Y:S02]  /*2260*/  @P3 MOV R21, 0x7ff00000 ;  /* 0x7ff0000000153802 */ /* 0x000fe40000000f00 */
[----:B------:R-:W-:Y:S02]  /*2270*/  @P3 LOP3.LUT P4, RZ, R15, 0x7fffffff, RZ, 0xc0, !PT ;  /* 0x7fffffff0fff3812 */ /* 0x000fe4000788c0ff */
[----:B------:R-:W-:Y:S02]  /*2280*/  @!P1 MOV R32, R13 ;  /* 0x0000000d00209202 */ /* 0x000fe40000000f00 */
[----:B------:R-:W-:-:S03]  /*2290*/  @P3 DFMA R20, R14, R20, +INF ;  /* 0x7ff000000e14342b */ /* 0x000fc60000000014 */
[----:B------:R-:W-:-:S05]  /*22a0*/  VIADD R29, R32, 0xffffffff ;  /* 0xffffffff201d7836 */ /* 0x000fca0000000000 */
[----:B------:R-:W-:Y:S02]  /*22b0*/  ISETP.GE.U32.AND P0, PT, R29, 0x7fefffff, PT ;  /* 0x7fefffff1d00780c */ /* 0x000fe40003f06070 */
[----:B------:R-:W-:Y:S02]  /*22c0*/  @P3 FSEL R30, R20, RZ, P4 ;  /* 0x000000ff141e3208 */ /* 0x000fe40002000000 */
[----:B------:R-:W-:Y:S01]  /*22d0*/  @P3 FSEL R31, R21, -QNAN , P4 ;  /* 0xfff00000151f3808 */ /* 0x000fe20002000000 */
[----:B------:R-:W-:Y:S08]  /*22e0*/  @P3 BRA `(.L_x_32) ;  /* 0x0000000000f43947 */ /* 0x000ff00003800000 */
[C---:B------:R-:W-:Y:S01]  /*22f0*/  LOP3.LUT R14, R34.reuse, 0xfffff, RZ, 0xc0, !PT ;  /* 0x000fffff220e7812 */ /* 0x040fe200078ec0ff */
[----:B------:R-:W-:Y:S01]  /*2300*/  UMOV UR4, 0x3ae80f1e ;  /* 0x3ae80f1e00047882 */ /* 0x000fe20000000000 */
[----:B------:R-:W-:Y:S01]  /*2310*/  UMOV UR5, 0x3eb1380b ;  /* 0x3eb1380b00057882 */ /* 0x000fe20000000000 */
[----:B------:R-:W-:Y:S02]  /*2320*/  LEA.HI R33, R34, R33, RZ, 0xc ;  /* 0x0000002122217211 */ /* 0x000fe400078f60ff */
[----:B------:R-:W-:Y:S01]  /*2330*/  LOP3.LUT R29, R14, 0x3ff00000, RZ, 0xfc, !PT ;  /* 0x3ff000000e1d7812 */ /* 0x000fe200078efcff */
[----:B------:R-:W-:-:S03]  /*2340*/  IMAD.MOV.U32 R14, RZ, RZ, RZ ;  /* 0x000000ffff0e7224 */ /* 0x000fc600078e00ff */
[----:B------:R-:W-:-:S13]  /*2350*/  ISETP.GE.U32.AND P2, PT, R29, 0x3ff6a09f, PT ;  /* 0x3ff6a09f1d00780c */ /* 0x000fda0003f46070 */
[----:B------:R-:W-:Y:S01]  /*2360*/  @P2 VIADD R15, R29, 0xfff00000 ;  /* 0xfff000001d0f2836 */ /* 0x000fe20000000000 */
[----:B------:R-:W-:-:S04]  /*2370*/  @P2 IADD3 R33, PT, PT, R33, 0x1, RZ ;  /* 0x0000000121212810 */ /* 0x000fc80007ffe0ff */
[----:B------:R-:W-:-:S06]  /*2380*/  @P2 MOV R29, R15 ;  /* 0x0000000f001d2202 */ /* 0x000fcc0000000f00 */
        /* <DEDUP_REMOVED lines=8> */
[----:B------:R-:W-:-:S08]  /*2410*/  DADD R30, R28, -R14 ;  /* 0x000000001c1e7229 */ /* 0x000fd0000000080e */
[----:B------:R-:W-:-:S08]  /*2420*/  DADD R30, R30, R30 ;  /* 0x000000001e1e7229 */ /* 0x000fd0000000001e */
[-C--:B------:R-:W-:Y:S02]  /*2430*/  DFMA R28, R28, -R14.reuse, R30 ;  /* 0x8000000e1c1c722b */ /* 0x080fe4000000001e */
[----:B------:R-:W-:-:S06]  /*2440*/  DMUL R30, R14, R14 ;  /* 0x0000000e0e1e7228 */ /* 0x000fcc0000000000 */
[----:B------:R-:W-:Y:S01]  /*2450*/  DMUL R28, R20, R28 ;  /* 0x0000001c141c7228 */ /* 0x000fe20000000000 */
[----:B------:R-:W-:Y:S01]  /*2460*/  MOV R20, 0x8b7a8b04 ;  /* 0x8b7a8b0400147802 */ /* 0x000fe20000000f00 */
[----:B------:R-:W-:-:S06]  /*2470*/  IMAD.MOV.U32 R21, RZ, RZ, 0x3ed0ee25 ;  /* 0x3ed0ee25ff157424 */ /* 0x000fcc00078e00ff */
[----:B------:R-:W-:Y:S01]  /*2480*/  DFMA R20, R30, UR4, R20 ;  /* 0x000000041e147c2b */ /* 0x000fe20008000014 */
        /* <DEDUP_REMOVED lines=16> */
[----:B------:R-:W-:Y:S01]  /*2590*/  LOP3.LUT R20, R33, 0x80000000, RZ, 0x3c, !PT ;  /* 0x8000000021147812 */ /* 0x000fe200078e3cff */
[----:B------:R-:W-:Y:S01]  /*25a0*/  IMAD.MOV.U32 R21, RZ, RZ, 0x43300000 ;  /* 0x43300000ff157424 */ /* 0x000fe200078e00ff */
[----:B------:R-:W-:-:S04]  /*25b0*/  UMOV UR5, 0x3fb55555 ;  /* 0x3fb5555500057882 */ /* 0x000fc80000000000 */
[----:B------:R-:W-:Y:S01]  /*25c0*/  DFMA R34, R30, R34, UR4 ;  /* 0x000000041e227e2b */ /* 0x000fe20008000022 */
[----:B------:R-:W-:Y:S01]  /*25d0*/  UMOV UR4, 0x80000000 ;  /* 0x8000000000047882 */ /* 0x000fe20000000000 */
[----:B------:R-:W-:Y:S02]  /*25e0*/  UMOV UR5, 0x43300000 ;  /* 0x4330000000057882 */ /* 0x000fe40000000000 */
[----:B------:R-:W-:Y:S01]  /*25f0*/  DADD R20, R20, -UR4 ;  /* 0x8000000414147e29 */ /* 0x000fe20008000000 */
[----:B------:R-:W-:Y:S01]  /*2600*/  UMOV UR4, 0xfefa39ef ;  /* 0xfefa39ef00047882 */ /* 0x000fe20000000000 */
[----:B------:R-:W-:Y:S02]  /*2610*/  UMOV UR5, 0x3fe62e42 ;  /* 0x3fe62e4200057882 */ /* 0x000fe40000000000 */
[----:B------:R-:W-:-:S04]  /*2620*/  DMUL R34, R30, R34 ;  /* 0x000000221e227228 */ /* 0x000fc80000000000 */
[----:B------:R-:W-:-:S04]  /*2630*/  DFMA R30, R20, UR4, R14 ;  /* 0x00000004141e7c2b */ /* 0x000fc8000800000e */
[----:B------:R-:W-:-:S04]  /*2640*/  DFMA R34, R14, R34, R28 ;  /* 0x000000220e22722b */ /* 0x000fc8000000001c */
[----:B------:R-:W-:Y:S01]  /*2650*/  DFMA R28, R20, -UR4, R30 ;  /* 0x80000004141c7c2b */ /* 0x000fe2000800001e */
[----:B------:R-:W-:Y:S01]  /*2660*/  UMOV UR4, 0x3b39803f ;  /* 0x3b39803f00047882 */ /* 0x000fe20000000000 */
[----:B------:R-:W-:-:S06]  /*2670*/  UMOV UR5, 0x3c7abc9e ;  /* 0x3c7abc9e00057882 */ /* 0x000fcc0000000000 */
[----:B------:R-:W-:-:S08]  /*2680*/  DADD R28, -R14, R28 ;  /* 0x000000000e1c7229 */ /* 0x000fd0000000011c */
[----:B------:R-:W-:-:S08]  /*2690*/  DADD R28, R34, -R28 ;  /* 0x00000000221c7229 */ /* 0x000fd0000000081c */
[----:B------:R-:W-:-:S08]  /*26a0*/  DFMA R28, R20, UR4, R28 ;  /* 0x00000004141c7c2b */ /* 0x000fd0000800001c */
[----:B------:R-:W-:-:S11]  /*26b0*/  DADD R30, R30, R28 ;  /* 0x000000001e1e7229 */ /* 0x000fd6000000001c */
.L_x_32:
[----:B------:R-:W-:Y:S05]  /*26c0*/  BSYNC.RECONVERGENT B1 ;  /* 0x0000000000017941 */ /* 0x000fea0003800200 */
.L_x_31:
[----:B------:R-:W-:Y:S01]  /*26d0*/  @P0 MOV R20, 0x0 ;  /* 0x0000000000140802 */ /* 0x000fe20000000f00 */
[----:B------:R-:W-:Y:S01]  /*26e0*/  @P0 IMAD.MOV.U32 R21, RZ, RZ, 0x7ff00000 ;  /* 0x7ff00000ff150424 */ /* 0x000fe200078e00ff */
[C---:B------:R-:W-:Y:S01]  /*26f0*/  DADD R14, R30.reuse, R4 ;  /* 0x000000001e0e7229 */ /* 0x040fe20000000004 */
[----:B------:R-:W-:Y:S01]  /*2700*/  IADD3 R3, PT, PT, R3, 0x2, RZ ;  /* 0x0000000203037810 */ /* 0x000fe20007ffe0ff */
[----:B------:R-:W-:Y:S01]  /*2710*/  DSETP.NEU.AND P3, PT, |R30|, +INF , PT ;  /* 0x7ff000001e00742a */ /* 0x000fe20003f6d200 */
[----:B------:R-:W-:Y:S01]  /*2720*/  @P0 LOP3.LUT P4, RZ, R13, 0x7fffffff, RZ, 0xc0, !PT ;  /* 0x7fffffff0dff0812 */ /* 0x000fe2000788c0ff */
[----:B------:R-:W-:Y:S01]  /*2730*/  BSSY.RECONVERGENT B1, `(.L_x_33) ;  /* 0x0000049000017945 */ /* 0x000fe20003800200 */
[----:B------:R-:W-:Y:S01]  /*2740*/  @P0 DFMA R20, R12, R20, +INF ;  /* 0x7ff000000c14042b */ /* 0x000fe20000000014 */
[----:B------:R-:W-:Y:S01]  /*2750*/  IMAD.MOV.U32 R31, RZ, RZ, -0x3ff ;  /* 0xfffffc01ff1f7424 */ /* 0x000fe200078e00ff */
[----:B------:R-:W-:Y:S01]  /*2760*/  ISETP.NE.AND P2, PT, R3, UR40, PT ;  /* 0x0000002803007c0c */ /* 0x000fe2000bf45270 */
[----:B------:R-:W-:Y:S01]  /*2770*/  @!P1 IMAD.MOV.U32 R31, RZ, RZ, -0x435 ;  /* 0xfffffbcbff1f9424 */ /* 0x000fe200078e00ff */
[----:B------:R-:W-:-:S02]  /*2780*/  @!P1 MOV R6, R12 ;  /* 0x0000000c00069202 */ /* 0x000fc40000000f00 */
[----:B------:R-:W-:Y:S02]  /*2790*/  FSEL R4, R14, R4, P3 ;  /* 0x000000040e047208 */ /* 0x000fe40001800000 */
[----:B------:R-:W-:Y:S02]  /*27a0*/  FSEL R5, R15, R5, P3 ;  /* 0x000000050f057208 */ /* 0x000fe40001800000 */
[----:B------:R-:W-:Y:S02]  /*27b0*/  @P0 FSEL R20, R20, RZ, P4 ;  /* 0x000000ff14140208 */ /* 0x000fe40002000000 */
[----:B------:R-:W-:Y:S01]  /*27c0*/  @P0 FSEL R21, R21, -QNAN , P4 ;  /* 0xfff0000015150808 */ /* 0x000fe20002000000 */
[----:B------:R-:W-:Y:S06]  /*27d0*/  @P0 BRA `(.L_x_34) ;  /* 0x0000000000f80947 */ /* 0x000fec0003800000 */
[----:B------:R-:W-:Y:S01]  /*27e0*/  LOP3.LUT R7, R32, 0xfffff, RZ, 0xc0, !PT ;  /* 0x000fffff20077812 */ /* 0x000fe200078ec0ff */
[----:B------:R-:W-:Y:S01]  /*27f0*/  IMAD.MOV.U32 R29, RZ, RZ, 0x3ed0ee25 ;  /* 0x3ed0ee25ff1d7424 */ /* 0x000fe200078e00ff */
[----:B------:R-:W-:Y:S01]  /*2800*/  MOV R20, R6 ;  /* 0x0000000600147202 */ /* 0x000fe20000000f00 */
[----:B------:R-:W-:Y:S01]  /*2810*/  IMAD.MOV.U32 R6, RZ, RZ, RZ ;  /* 0x000000ffff067224 */ /* 0x000fe200078e00ff */
[----:B------:R-:W-:Y:S01]  /*2820*/  LOP3.LUT R21, R7, 0x3ff00000, RZ, 0xfc, !PT ;  /* 0x3ff0000007157812 */ /* 0x000fe200078efcff */
[----:B------:R-:W-:Y:S01]  /*2830*/  UMOV UR4, 0x3ae80f1e ;  /* 0x3ae80f1e00047882 */ /* 0x000fe20000000000 */
[----:B------:R-:W-:Y:S01]  /*2840*/  MOV R28, 0x8b7a8b04 ;  /* 0x8b7a8b04001c7802 */ /* 0x000fe20000000f00 */
[----:B------:R-:W-:Y:S01]  /*2850*/  UMOV UR5, 0x3eb1380b ;  /* 0x3eb1380b00057882 */ /* 0x000fe20000000000 */
[----:B------:R-:W-:-:S13]  /*2860*/  ISETP.GE.U32.AND P0, PT, R21, 0x3ff6a09f, PT ;  /* 0x3ff6a09f1500780c */ /* 0x000fda0003f06070 */
[----:B------:R-:W-:-:S05]  /*2870*/  @P0 VIADD R7, R21, 0xfff00000 ;  /* 0xfff0000015070836 */ /* 0x000fca0000000000 */
[----:B------:R-:W-:-:S06]  /*2880*/  @P0 MOV R21, R7 ;  /* 0x0000000700150202 */ /* 0x000fcc0000000f00 */
[C---:B------:R-:W-:Y:S02]  /*2890*/  DADD R34, R20.reuse, 1 ;  /* 0x3ff0000014227429 */ /* 0x040fe40000000000 */
[----:B------:R-:W-:-:S04]  /*28a0*/  DADD R20, R20, -1 ;  /* 0xbff0000014147429 */ /* 0x000fc80000000000 */
[----:B------:R-:W0:Y:S02]  /*28b0*/  MUFU.RCP64H R7, R35 ;  /* 0x0000002300077308 */ /* 0x000e240000001800 */
[----:B0-----:R-:W-:Y:S01]  /*28c0*/  DFMA R12, -R34, R6, 1 ;  /* 0x3ff00000220c742b */ /* 0x001fe20000000106 */
[----:B------:R-:W-:-:S04]  /*28d0*/  LEA.HI R34, R32, R31, RZ, 0xc ;  /* 0x0000001f20227211 */ /* 0x000fc800078f60ff */
[----:B------:R-:W-:-:S03]  /*28e0*/  @P0 IADD3 R34, PT, PT, R34, 0x1, RZ ;  /* 0x0000000122220810 */ /* 0x000fc60007ffe0ff */
        /* <DEDUP_REMOVED lines=9> */
[----:B------:R-:W-:-:S05]  /*2980*/  DADD R30, R30, R30 ;  /* 0x000000001e1e7229 */ /* 0x000fca000000001e */
[----:B------:R-:W-:Y:S01]  /*2990*/  DFMA R28, R14, R28, UR4 ;  /* 0x000000040e1c7e2b */ /* 0x000fe2000800001c */
[----:B------:R-:W-:Y:S01]  /*29a0*/  UMOV UR4, 0xa9ab0956 ;  /* 0xa9ab095600047882 */ /* 0x000fe20000000000 */
[----:B------:R-:W-:Y:S01]  /*29b0*/  UMOV UR5, 0x3f1745cb ;  /* 0x3f1745cb00057882 */ /* 0x000fe20000000000 */
[----:B------:R-:W-:-:S05]  /*29c0*/  DFMA R30, R20, -R12, R30 ;  /* 0x8000000c141e722b */ /* 0x000fca000000001e */
        /* <DEDUP_REMOVED lines=18> */
[----:B------:R-:W-:Y:S01]  /*2af0*/  DFMA R32, R14, R32, UR4 ;  /* 0x000000040e207e2b */ /* 0x000fe20008000020 */
[----:B------:R-:W-:Y:S01]  /*2b00*/  UMOV UR4, 0xfefa39ef ;  /* 0xfefa39ef00047882 */ /* 0x000fe20000000000 */
[----:B------:R-:W-:-:S02]  /*2b10*/  UMOV UR5, 0x3fe62e42 ;  /* 0x3fe62e4200057882 */ /* 0x000fc40000000000 */
[----:B------:R-:W-:-:S04]  /*2b20*/  DFMA R20, R28, UR4, R12 ;  /* 0x000000041c147c2b */ /* 0x000fc8000800000c */
[----:B------:R-:W-:-:S04]  /*2b30*/  DMUL R32, R14, R32 ;  /* 0x000000200e207228 */ /* 0x000fc80000000000 */
[----:B------:R-:W-:Y:S01]  /*2b40*/  DFMA R6, R28, -UR4, R20 ;  /* 0x800000041c067c2b */ /* 0x000fe20008000014 */
[----:B------:R-:W-:Y:S01]  /*2b50*/  UMOV UR4, 0x3b39803f ;  /* 0x3b39803f00047882 */ /* 0x000fe20000000000 */
[----:B------:R-:W-:Y:S02]  /*2b60*/  UMOV UR5, 0x3c7abc9e ;  /* 0x3c7abc9e00057882 */ /* 0x000fe40000000000 */
[----:B------:R-:W-:-:S04]  /*2b70*/  DFMA R30, R12, R32, R30 ;  /* 0x000000200c1e722b */ /* 0x000fc8000000001e */
[----:B------:R-:W-:-:S08]  /*2b80*/  DADD R6, -R12, R6 ;  /* 0x000000000c067229 */ /* 0x000fd00000000106 */
[----:B------:R-:W-:-:S08]  /*2b90*/  DADD R6, R30, -R6 ;  /* 0x000000001e067229 */ /* 0x000fd00000000806 */
[----:B------:R-:W-:-:S08]  /*2ba0*/  DFMA R6, R28, UR4, R6 ;  /* 0x000000041c067c2b */ /* 0x000fd00008000006 */
[----:B------:R-:W-:-:S11]  /*2bb0*/  DADD R20, R20, R6 ;  /* 0x0000000014147229 */ /* 0x000fd60000000006 */
.L_x_34:
[----:B------:R-:W-:Y:S05]  /*2bc0*/  BSYNC.RECONVERGENT B1 ;  /* 0x0000000000017941 */ /* 0x000fea0003800200 */
.L_x_33:
[C---:B------:R-:W-:Y:S02]  /*2bd0*/  DADD R6, R20.reuse, R4 ;  /* 0x0000000014067229 */ /* 0x040fe40000000004 */
[----:B------:R-:W-:-:S08]  /*2be0*/  DSETP.NEU.AND P0, PT, |R20|, +INF , PT ;  /* 0x7ff000001400742a */ /* 0x000fd00003f0d200 */
[----:B------:R-:W-:Y:S02]  /*2bf0*/  FSEL R4, R6, R4, P0 ;  /* 0x0000000406047208 */ /* 0x000fe40000000000 */
[----:B------:R-:W-:Y:S01]  /*2c00*/  FSEL R5, R7, R5, P0 ;  /* 0x0000000507057208 */ /* 0x000fe20000000000 */
[----:B------:R-:W-:Y:S06]  /*2c10*/  @P2 BRA `(.L_x_35) ;  /* 0xfffffff4000c2947 */ /* 0x000fec000383ffff */
[----:B------:R-:W-:Y:S05]  /*2c20*/  BSYNC.RECONVERGENT B0 ;  /* 0x0000000000007941 */ /* 0x000fea0003800200 */
.L_x_30:
[----:B------:R-:W-:-:S07]  /*2c30*/  MOV R3, UR40 ;  /* 0x0000002800037c02 */ /* 0x000fce0008000f00 */
.L_x_29:
[----:B------:R-:W0:Y:S02]  /*2c40*/  LDCU UR4, c[0x0][0x384] ;  /* 0x00007080ff0477ac */ /* 0x000e240008000800 */
[----:B0-----:R-:W-:-:S04]  /*2c50*/  ULOP3.LUT UR4, UR4, 0x1, URZ, 0xc0, !UPT ;  /* 0x0000000104047892 */ /* 0x001fc8000f8ec0ff */
[----:B------:R-:W-:-:S09]  /*2c60*/  UISETP.NE.AND UP0, UPT, UR4, URZ, UPT ;  /* 0x000000ff0400728c */ /* 0x000fd2000bf05270 */
[----:B------:R-:W-:Y:S05]  /*2c70*/  BRA.U !UP0, `(.L_x_36) ;  /* 0x0000000508887547 */ /* 0x000fea000b800000 */
[----:B------:R-:W0:Y:S01]  /*2c80*/  LDC.64 R12, c[0x0][0x3a8] ;  /* 0x0000ea00ff0c7b82 */ /* 0x000e220000000a00 */
[----:B------:R-:W2:Y:S07]  /*2c90*/  LDCU UR4, c[0x0][0x388] ;  /* 0x00007100ff0477ac */ /* 0x000eae0008000800 */
[----:B------:R-:W4:Y:S01]  /*2ca0*/  LDC.64 R14, c[0x0][0x3b8] ;  /* 0x0000ee00ff0e7b82 */ /* 0x000f220000000a00 */
[----:B--2---:R-:W-:Y:S01]  /*2cb0*/  IMAD R3, R3, UR4, R22 ;  /* 0x0000000403037c24 */ /* 0x004fe2000f8e0216 */
[----:B------:R-:W2:Y:S03]  /*2cc0*/  LDCU UR4, c[0x0][0x39c] ;  /* 0x00007380ff0477ac */ /* 0x000ea60008000800 */
[----:B0-----:R-:W-:-:S06]  /*2cd0*/  IMAD.WIDE R12, R3, 0x4, R12 ;  /* 0x00000004030c7825 */ /* 0x001fcc00078e020c */
[----:B------:R-:W2:Y:S02]  /*2ce0*/  LDG.E R13, desc[UR36][R12.64] ;  /* 0x000000240c0d7981 */ /* 0x000ea4000c1e1900 */
[----:B--2---:R-:W-:-:S04]  /*2cf0*/  IMAD R3, R22, UR4, R13 ;  /* 0x0000000416037c24 */ /* 0x004fc8000f8e020d */
[----:B----4-:R-:W-:-:S06]  /*2d00*/  IMAD.WIDE R14, R3, 0x8, R14 ;  /* 0x00000008030e7825 */ /* 0x010fcc00078e020e */
[----:B------:R-:W2:Y:S01]  /*2d10*/  LDG.E.64 R14, desc[UR36][R14.64] ;  /* 0x000000240e0e7981 */ /* 0x000ea2000c1e1b00 */
[----:B------:R-:W-:Y:S01]  /*2d20*/  BSSY.RECONVERGENT B0, `(.L_x_37) ;  /* 0x0000053000007945 */ /* 0x000fe20003800200 */
[----:B--2---:R-:W-:Y:S01]  /*2d30*/  ISETP.GT.AND P0, PT, R15, 0xfffff, PT ;  /* 0x000fffff0f00780c */ /* 0x004fe20003f04270 */
[----:B------:R-:W-:Y:S01]  /*2d40*/  IMAD.MOV.U32 R6, RZ, RZ, R14 ;  /* 0x000000ffff067224 */ /* 0x000fe200078e000e */
[----:B------:R-:W-:Y:S01]  /*2d50*/  MOV R7, R15 ;  /* 0x0000000f00077202 */ /* 0x000fe20000000f00 */
[----:B------:R-:W-:Y:S01]  /*2d60*/  IMAD.MOV.U32 R28, RZ, RZ, R15 ;  /* 0x000000ffff1c7224 */ /* 0x000fe200078e000f */
[----:B------:R-:W-:-:S09]  /*2d70*/  MOV R32, R14 ;  /* 0x0000000e00207202 */ /* 0x000fd20000000f00 */
[----:B------:R-:W-:-:S10]  /*2d80*/  @!P0 DMUL R6, R6, 1.80143985094819840000e+16 ;  /* 0x4350000006068828 */ /* 0x000fd40000000000 */
[----:B------:R-:W-:Y:S02]  /*2d90*/  @!P0 MOV R28, R7 ;  /* 0x00000007001c8202 */ /* 0x000fe40000000f00 */
[----:B------:R-:W-:-:S03]  /*2da0*/  @!P0 MOV R32, R6 ;  /* 0x0000000600208202 */ /* 0x000fc60000000f00 */
[----:B------:R-:W-:-:S05]  /*2db0*/  VIADD R3, R28, 0xffffffff ;  /* 0xffffffff1c037836 */ /* 0x000fca0000000000 */
[----:B------:R-:W-:Y:S01]  /*2dc0*/  ISETP.GE.U32.AND P1, PT, R3, 0x7fefffff, PT ;  /* 0x7fefffff0300780c */ /* 0x000fe20003f26070 */
[----:B------:R-:W-:Y:S02]  /*2dd0*/  IMAD.MOV.U32 R3, RZ, RZ, -0x3ff ;  /* 0xfffffc01ff037424 */ /* 0x000fe400078e00ff */
[----:B------:R-:W-:-:S10]  /*2de0*/  @!P0 IMAD.MOV.U32 R3, RZ, RZ, -0x435 ;  /* 0xfffffbcbff038424 */ /* 0x000fd400078e00ff */
[----:B------:R-:W-:Y:S01]  /*2df0*/  @P1 MOV R12, 0x0 ;  /* 0x00000000000c1802 */ /* 0x000fe20000000f00 */
[----:B------:R-:W-:Y:S01]  /*2e00*/  @P1 IMAD.MOV.U32 R13, RZ, RZ, 0x7ff00000 ;  /* 0x7ff00000ff0d1424 */ /* 0x000fe200078e00ff */
[----:B------:R-:W-:-:S05]  /*2e10*/  @P1 LOP3.LUT P2, RZ, R7, 0x7fffffff, RZ, 0xc0, !PT ;  /* 0x7fffffff07ff1812 */ /* 0x000fca000784c0ff */
[----:B------:R-:W-:-:S10]  /*2e20*/  @P1 DFMA R12, R6, R12, +INF ;  /* 0x7ff00000060c142b */ /* 0x000fd4000000000c */
[----:B------:R-:W-:Y:S02]  /*2e30*/  @P1 FSEL R12, R12, RZ, P2 ;  /* 0x000000ff0c0c1208 */ /* 0x000fe40001000000 */
[----:B------:R-:W-:Y:S01]  /*2e40*/  @P1 FSEL R13, R13, -QNAN , P2 ;  /* 0xfff000000d0d1808 */ /* 0x000fe20001000000 */
[----:B------:R-:W-:Y:S06]  /*2e50*/  @P1 BRA `(.L_x_38) ;  /* 0x0000000000fc1947 */ /* 0x000fec0003800000 */
[----:B------:R-:W-:Y:S01]  /*2e60*/  LOP3.LUT R6, R28, 0xfffff, RZ, 0xc0, !PT ;  /* 0x000fffff1c067812 */ /* 0x000fe200078ec0ff */
[----:B------:R-:W-:Y:S01]  /*2e70*/  IMAD.MOV.U32 R20, RZ, RZ, -0x748574fc ;  /* 0x8b7a8b04ff147424 */ /* 0x000fe200078e00ff */
[----:B------:R-:W-:Y:S01]  /*2e80*/  MOV R21, 0x3ed0ee25 ;  /* 0x3ed0ee2500157802 */ /* 0x000fe20000000f00 */
[----:B------:R-:W-:Y:S01]  /*2e90*/  UMOV UR4, 0x3ae80f1e ;  /* 0x3ae80f1e00047882 */ /* 0x000fe20000000000 */
[----:B------:R-:W-:Y:S01]  /*2ea0*/  LOP3.LUT R33, R6, 0x3ff00000, RZ, 0xfc, !PT ;  /* 0x3ff0000006217812 */ /* 0x000fe200078efcff */
[----:B------:R-:W-:Y:S01]  /*2eb0*/  UMOV UR5, 0x3eb1380b ;  /* 0x3eb1380b00057882 */ /* 0x000fe20000000000 */
[----:B------:R-:W-:Y:S01]  /*2ec0*/  MOV R6, RZ ;  /* 0x000000ff00067202 */ /* 0x000fe20000000f00 */
[----:B------:R-:W-:Y:S01]  /*2ed0*/  UMOV UR6, 0x80000000 ;  /* 0x8000000000067882 */ /* 0x000fe20000000000 */
[----:B------:R-:W-:Y:S01]  /*2ee0*/  ISETP.GE.U32.AND P0, PT, R33, 0x3ff6a09f, PT ;  /* 0x3ff6a09f2100780c */ /* 0x000fe20003f06070 */
[----:B------:R-:W-:Y:S01]  /*2ef0*/  UMOV UR7, 0x43300000 ;  /* 0x4330000000077882 */ /* 0x000fe20000000000 */
[----:B------:R-:W-:-:S11]  /*2f00*/  LEA.HI R3, R28, R3, RZ, 0xc ;  /* 0x000000031c037211 */ /* 0x000fd600078f60ff */
[----:B------:R-:W-:Y:S01]  /*2f10*/  @P0 IADD3 R7, PT, PT, R33, -0x100000, RZ ;  /* 0xfff0000021070810 */ /* 0x000fe20007ffe0ff */
[----:B------:R-:W-:-:S04]  /*2f20*/  @P0 VIADD R3, R3, 0x1 ;  /* 0x0000000103030836 */ /* 0x000fc80000000000 */
[----:B------:R-:W-:-:S06]  /*2f30*/  @P0 IMAD.MOV.U32 R33, RZ, RZ, R7 ;  /* 0x000000ffff210224 */ /* 0x000fcc00078e0007 */
[C---:B------:R-:W-:Y:S02]  /*2f40*/  DADD R30, R32.reuse, 1 ;  /* 0x3ff00000201e7429 */ /* 0x040fe40000000000 */
[----:B------:R-:W-:-:S04]  /*2f50*/  DADD R32, R32, -1 ;  /* 0xbff0000020207429 */ /* 0x000fc80000000000 */
[----:B------:R-:W0:Y:S02]  /*2f60*/  MUFU.RCP64H R7, R31 ;  /* 0x0000001f00077308 */ /* 0x000e240000001800 */
[----:B0-----:R-:W-:Y:S01]  /*2f70*/  DFMA R12, -R30, R6, 1 ;  /* 0x3ff000001e0c742b */ /* 0x001fe20000000106 */
[----:B------:R-:W-:Y:S02]  /*2f80*/  LOP3.LUT R30, R3, 0x80000000, RZ, 0x3c, !PT ;  /* 0x80000000031e7812 */ /* 0x000fe400078e3cff */
[----:B------:R-:W-:-:S05]  /*2f90*/  MOV R31, 0x43300000 ;  /* 0x43300000001f7802 */ /* 0x000fca0000000f00 */
[----:B------:R-:W-:Y:S02]  /*2fa0*/  DFMA R12, R12, R12, R12 ;  /* 0x0000000c0c0c722b */ /* 0x000fe4000000000c */
[----:B------:R-:W-:Y:S01]  /*2fb0*/  DADD R30, R30, -UR6 ;  /* 0x800000061e1e7e29 */ /* 0x000fe20008000000 */
[----:B------:R-:W-:Y:S01]  /*2fc0*/  UMOV UR6, 0xfefa39ef ;  /* 0xfefa39ef00067882 */ /* 0x000fe20000000000 */
[----:B------:R-:W-:-:S04]  /*2fd0*/  UMOV UR7, 0x3fe62e42 ;  /* 0x3fe62e4200077882 */ /* 0x000fc80000000000 */
        /* <DEDUP_REMOVED lines=12> */
[----:B------:R-:W-:Y:S02]  /*30a0*/  DFMA R32, R32, -R12, R28 ;  /* 0x8000000c2020722b */ /* 0x000fe4000000001c */
        /* <DEDUP_REMOVED lines=26> */
.L_x_38:
[----:B------:R-:W-:Y:S05]  /*3250*/  BSYNC.RECONVERGENT B0 ;  /* 0x0000000000007941 */ /* 0x000fea0003800200 */
.L_x_37:
[----:B------:R-:W-:Y:S02]  /*3260*/  DADD R6, R4, R12 ;  /* 0x0000000004067229 */ /* 0x000fe4000000000c */
[----:B------:R-:W-:-:S08]  /*3270*/  DSETP.NEU.AND P0, PT, |R12|, +INF , PT ;  /* 0x7ff000000c00742a */ /* 0x000fd00003f0d200 */
[----:B------:R-:W-:Y:S02]  /*3280*/  FSEL R4, R6, R4, P0 ;  /* 0x0000000406047208 */ /* 0x000fe40000000000 */
[----:B------:R-:W-:-:S07]  /*3290*/  FSEL R5, R7, R5, P0 ;  /* 0x0000000507057208 */ /* 0x000fce0000000000 */
.L_x_36:
[----:B------:R-:W0:Y:S08]  /*32a0*/  F2F.F32.F64 R4, R4 ;  /* 0x0000000400047310 */ /* 0x000e300000301000 */
[----:B0-----:R0:W2:Y:S02]  /*32b0*/  F2F.F64.F32 R32, R4 ;  /* 0x0000000400207310 */ /* 0x0010a40000201800 */
.L_x_28:
[----:B------:R-:W-:Y:S02]  /*32c0*/  ISETP.NE.AND P0, PT, R27, RZ, PT ;  /* 0x000000ff1b00720c */ /* 0x000fe40003f05270 */
[----:B------:R-:W-:-:S11]  /*32d0*/  CS2R R6, SRZ ;  /* 0x0000000000067805 */ /* 0x000fd6000001ff00 */
[----:B------:R-:W-:Y:S05]  /*32e0*/  @!P0 BRA `(.L_x_39) ;  /* 0x0000001000b48947 */ /* 0x000fea0003800000 */
[----:B------:R-:W-:Y:S01]  /*32f0*/  UISETP.NE.AND UP0, UPT, UR39, URZ, UPT ;  /* 0x000000ff2700728c */ /* 0x000fe2000bf05270 */
[----:B------:R-:W-:Y:S01]  /*3300*/  IMAD.MOV.U32 R3, RZ, RZ, RZ ;  /* 0x000000ffff037224 */ /* 0x000fe200078e00ff */
[----:B0-----:R-:W-:-:S07]  /*3310*/  CS2R R4, SRZ ;  /* 0x0000000000047805 */ /* 0x001fce000001ff00 */
[----:B------:R-:W-:Y:S05]  /*3320*/  BRA.U !UP0, `(.L_x_40) ;  /* 0x0000000d080c7547 */ /* 0x000fea000b800000 */
[----:B------:R-:W-:Y:S01]  /*3330*/  BSSY.RECONVERGENT B0, `(.L_x_41) ;  /* 0x00000c1000007945 */ /* 0x000fe20003800200 */
[----:B------:R-:W-:Y:S02]  /*3340*/  MOV R3, RZ ;  /* 0x000000ff00037202 */ /* 0x000fe40000000f00 */
[----:B------:R-:W-:-:S07]  /*3350*/  CS2R R4, SRZ ;  /* 0x0000000000047805 */ /* 0x000fce000001ff00 */
.L_x_46:
[----:B------:R-:W0:Y:S08]  /*3360*/  LDC R29, c[0x0][0x388] ;  /* 0x0000e200ff1d7b82 */ /* 0x000e300000000800 */
[----:B------:R-:W4:Y:S08]  /*3370*/  LDC.64 R6, c[0x0][0x3b0] ;  /* 0x0000ec00ff067b82 */ /* 0x000f300000000a00 */
[----:B------:R-:W5:Y:S01]  /*3380*/  LDC R12, c[0x0][0x39c] ;  /* 0x0000e700ff0c7b82 */ /* 0x000f620000000800 */
[----:B0-----:R-:W-:-:S04]  /*3390*/  IMAD R31, R3, R29, R22 ;  /* 0x0000001d031f7224 */ /* 0x001fc800078e0216 */
[----:B----4-:R-:W-:-:S03]  /*33a0*/  IMAD.WIDE R30, R31, 0x4, R6 ;  /* 0x000000041f1e7825 */ /* 0x010fc600078e0206 */
[----:B------:R-:W0:Y:S02]  /*33b0*/  LDC.64 R6, c[0x0][0x3b8] ;  /* 0x0000ee00ff067b82 */ /* 0x000e240000000a00 */
[----:B------:R-:W5:Y:S01]  /*33c0*/  LDG.E R13, desc[UR36][R30.64] ;  /* 0x000000241e0d7981 */ /* 0x000f62000c1e1900 */
[----:B------:R-:W-:-:S06]  /*33d0*/  IMAD.WIDE R28, R29, 0x4, R30 ;  /* 0x000000041d1c7825 */ /* 0x000fcc00078e021e */
[----:B------:R-:W4:Y:S01]  /*33e0*/  LDG.E R29, desc[UR36][R28.64] ;  /* 0x000000241c1d7981 */ /* 0x000f22000c1e1900 */
[----:B-----5:R-:W-:-:S04]  /*33f0*/  IMAD R13, R22, R12, R13 ;  /* 0x0000000c160d7224 */ /* 0x020fc800078e020d */
[----:B0-----:R-:W-:-:S05]  /*3400*/  IMAD.WIDE R20, R13, 0x8, R6 ;  /* 0x000000080d147825 */ /* 0x001fca00078e0206 */
[----:B------:R-:W5:Y:S01]  /*3410*/  LDG.E.64 R14, desc[UR36][R20.64] ;  /* 0x00000024140e7981 */ /* 0x000f62000c1e1b00 */
[----:B----4-:R-:W-:-:S04]  /*3420*/  IMAD R13, R22, R12, R29 ;  /* 0x0000000c160d7224 */ /* 0x010fc800078e021d */
[----:B------:R-:W-:-:S06]  /*3430*/  IMAD.WIDE R12, R13, 0x8, R6 ;  /* 0x000000080d0c7825 */ /* 0x000fcc00078e0206 */
[----:B------:R-:W4:Y:S01]  /*3440*/  LDG.E.64 R12, desc[UR36][R12.64] ;  /* 0x000000240c0c7981 */ /* 0x000f22000c1e1b00 */
[----:B------:R-:W-:Y:S01]  /*3450*/  BSSY.RECONVERGENT B1, `(.L_x_42) ;  /* 0x0000058000017945 */ /* 0x000fe20003800200 */
[----:B-----5:R-:W-:Y:S01]  /*3460*/  ISETP.GT.AND P2, PT, R15, 0xfffff, PT ;  /* 0x000fffff0f00780c */ /* 0x020fe20003f44270 */
[----:B------:R-:W-:Y:S01]  /*3470*/  IMAD.MOV.U32 R30, RZ, RZ, R14 ;  /* 0x000000ffff1e7224 */ /* 0x000fe200078e000e */
[----:B------:R-:W-:Y:S02]  /*3480*/  MOV R31, R15 ;  /* 0x0000000f001f7202 */ /* 0x000fe40000000f00 */
[----:B----4-:R-:W-:Y:S01]  /*3490*/  ISETP.GT.AND P1, PT, R13, 0xfffff, PT ;  /* 0x000fffff0d00780c */ /* 0x010fe20003f24270 */
[----:B-1-3--:R-:W-:-:S08]  /*34a0*/  IMAD.MOV.U32 R35, RZ, RZ, R13 ;  /* 0x000000ffff237224 */ /* 0x00afd000078e000d */
[----:B------:R-:W-:Y:S01]  /*34b0*/  @!P2 DMUL R30, R30, 1.80143985094819840000e+16 ;  /* 0x435000001e1ea828 */ /* 0x000fe20000000000 */
[----:B------:R-:W-:-:S09]  /*34c0*/  MOV R7, R13 ;  /* 0x0000000d00077202 */ /* 0x000fd20000000f00 */
        /* <DEDUP_REMOVED lines=13> */
[----:B------:R-:W-:Y:S02]  /*35a0*/  MOV R28, 0xfffffc01 ;  /* 0xfffffc01001c7802 */ /* 0x000fe40000000f00 */
[----:B------:R-:W-:Y:S02]  /*35b0*/  @P3 FSEL R20, R20, RZ, P4 ;  /* 0x000000ff14143208 */ /* 0x000fe40002000000 */
[----:B------:R-:W-:Y:S02]  /*35c0*/  @P3 FSEL R21, R21, -QNAN , P4 ;  /* 0xfff0000015153808 */ /* 0x000fe40002000000 */
[----:B------:R-:W-:Y:S01]  /*35d0*/  @!P2 MOV R28, 0xfffffbcb ;  /* 0xfffffbcb001ca802 */ /* 0x000fe20000000f00 */
[----:B------:R-:W-:Y:S06]  /*35e0*/  @P3 BRA `(.L_x_43) ;  /* 0x0000000000f83947 */ /* 0x000fec0003800000 */
[C---:B------:R-:W-:Y:S01]  /*35f0*/  LOP3.LUT R20, R15.reuse, 0xfffff, RZ, 0xc0, !PT ;  /* 0x000fffff0f147812 */ /* 0x040fe200078ec0ff */
[----:B------:R-:W-:Y:S01]  /*3600*/  IMAD.MOV.U32 R30, RZ, RZ, R14 ;  /* 0x000000ffff1e7224 */ /* 0x000fe200078e000e */
[----:B------:R-:W-:Y:S01]  /*3610*/  MOV R36, RZ ;  /* 0x000000ff00247202 */ /* 0x000fe20000000f00 */
[----:B------:R-:W-:Y:S01]  /*3620*/  UMOV UR4, 0x3ae80f1e ;  /* 0x3ae80f1e00047882 */ /* 0x000fe20000000000 */
[----:B------:R-:W-:Y:S01]  /*3630*/  LOP3.LUT R31, R20, 0x3ff00000, RZ, 0xfc, !PT ;  /* 0x3ff00000141f7812 */ /* 0x000fe200078efcff */
[----:B------:R-:W-:Y:S01]  /*3640*/  UMOV UR5, 0x3eb1380b ;  /* 0x3eb1380b00057882 */ /* 0x000fe20000000000 */
[----:B------:R-:W-:Y:S02]  /*3650*/  LEA.HI R28, R15, R28, RZ, 0xc ;  /* 0x0000001c0f1c7211 */ /* 0x000fe400078f60ff */
[----:B------:R-:W-:Y:S02]  /*3660*/  ISETP.GE.U32.AND P2, PT, R31, 0x3ff6a09f, PT ;  /* 0x3ff6a09f1f00780c */ /* 0x000fe40003f46070 */
[----:B------:R-:W-:-:S11]  /*3670*/  MOV R29, 0x43300000 ;  /* 0x43300000001d7802 */ /* 0x000fd60000000f00 */
[----:B------:R-:W-:Y:S01]  /*3680*/  @P2 IADD3 R21, PT, PT, R31, -0x100000, RZ ;  /* 0xfff000001f152810 */ /* 0x000fe20007ffe0ff */
[----:B------:R-:W-:-:S04]  /*3690*/  @P2 VIADD R28, R28, 0x1 ;  /* 0x000000011c1c2836 */ /* 0x000fc80000000000 */
[----:B------:R-:W-:Y:S01]  /*36a0*/  @P2 IMAD.MOV.U32 R31, RZ, RZ, R21 ;  /* 0x000000ffff1f2224 */ /* 0x000fe200078e0015 */
[----:B------:R-:W-:-:S05]  /*36b0*/  LOP3.LUT R28, R28, 0x80000000, RZ, 0x3c, !PT ;  /* 0x800000001c1c7812 */ /* 0x000fca00078e3cff */
        /* <DEDUP_REMOVED lines=13> */
[----:B------:R-:W-:Y:S01]  /*3790*/  IMAD.MOV.U32 R20, RZ, RZ, -0x748574fc ;  /* 0x8b7a8b04ff147424 */ /* 0x000fe200078e00ff */
[----:B------:R-:W-:-:S06]  /*37a0*/  MOV R21, 0x3ed0ee25 ;  /* 0x3ed0ee2500157802 */ /* 0x000fcc0000000f00 */
        /* <DEDUP_REMOVED lines=34> */
.L_x_43:
[----:B------:R-:W-:Y:S05]  /*39d0*/  BSYNC.RECONVERGENT B1 ;  /* 0x0000000000017941 */ /* 0x000fea0003800200 */
.L_x_42:
[----:B------:R-:W-:Y:S01]  /*39e0*/  @P0 IMAD.MOV.U32 R28, RZ, RZ, 0x0 ;  /* 0x00000000ff1c0424 */ /* 0x000fe200078e00ff */
[----:B------:R-:W-:Y:S01]  /*39f0*/  @P0 MOV R29, 0x7ff00000 ;  /* 0x7ff00000001d0802 */ /* 0x000fe20000000f00 */
[C---:B------:R-:W-:Y:S01]  /*3a00*/  DADD R14, R20.reuse, R4 ;  /* 0x00000000140e7229 */ /* 0x040fe20000000004 */
[----:B------:R-:W-:Y:S01]  /*3a10*/  VIADD R3, R3, 0x2 ;  /* 0x0000000203037836 */ /* 0x000fe20000000000 */
[----:B------:R-:W-:Y:S01]  /*3a20*/  DSETP.NEU.AND P3, PT, |R20|, +INF , PT ;  /* 0x7ff000001400742a */ /* 0x000fe20003f6d200 */
[----:B------:R-:W-:Y:S01]  /*3a30*/  @P0 LOP3.LUT P4, RZ, R7, 0x7fffffff, RZ, 0xc0, !PT ;  /* 0x7fffffff07ff0812 */ /* 0x000fe2000788c0ff */
[----:B------:R-:W-:Y:S01]  /*3a40*/  BSSY.RECONVERGENT B1, `(.L_x_44) ;  /* 0x000004a000017945 */ /* 0x000fe20003800200 */
[----:B------:R-:W-:Y:S01]  /*3a50*/  @P0 DFMA R28, R6, R28, +INF ;  /* 0x7ff00000061c042b */ /* 0x000fe2000000001c */
[----:B------:R-:W-:Y:S01]  /*3a60*/  MOV R20, R12 ;  /* 0x0000000c00147202 */ /* 0x000fe20000000f00 */
[----:B------:R-:W-:Y:S01]  /*3a70*/  IMAD.MOV.U32 R34, RZ, RZ, -0x3ff ;  /* 0xfffffc01ff227424 */ /* 0x000fe200078e00ff */
[----:B------:R-:W-:-:S02]  /*3a80*/  ISETP.NE.AND P2, PT, R3, UR40, PT ;  /* 0x0000002803007c0c */ /* 0x000fc4000bf45270 */
[----:B------:R-:W-:Y:S02]  /*3a90*/  FSEL R4, R14, R4, P3 ;  /* 0x000000040e047208 */ /* 0x000fe40001800000 */
[----:B------:R-:W-:Y:S02]  /*3aa0*/  FSEL R5, R15, R5, P3 ;  /* 0x000000050f057208 */ /* 0x000fe40001800000 */
[----:B------:R-:W-:Y:S02]  /*3ab0*/  @!P1 MOV R20, R6 ;  /* 0x0000000600149202 */ /* 0x000fe40000000f00 */
[----:B------:R-:W-:Y:S02]  /*3ac0*/  @P0 FSEL R12, R28, RZ, P4 ;  /* 0x000000ff1c0c0208 */ /* 0x000fe40002000000 */
[----:B------:R-:W-:Y:S02]  /*3ad0*/  @P0 FSEL R13, R29, -QNAN , P4 ;  /* 0xfff000001d0d0808 */ /* 0x000fe40002000000 */
[----:B------:R-:W-:Y:S01]  /*3ae0*/  @!P1 MOV R34, 0xfffffbcb ;  /* 0xfffffbcb00229802 */ /* 0x000fe20000000f00 */
[----:B------:R-:W-:Y:S06]  /*3af0*/  @P0 BRA `(.L_x_45) ;  /* 0x0000000000f80947 */ /* 0x000fec0003800000 */
[----:B------:R-:W-:Y:S01]  /*3b00*/  LOP3.LUT R6, R35, 0xfffff, RZ, 0xc0, !PT ;  /* 0x000fffff23067812 */ /* 0x000fe200078ec0ff */
[----:B------:R-:W-:Y:S01]  /*3b10*/  IMAD.MOV.U32 R14, RZ, RZ, RZ ;  /* 0x000000ffff0e7224 */ /* 0x000fe200078e00ff */
[----:B------:R-:W-:Y:S01]  /*3b20*/  MOV R28, 0x8b7a8b04 ;  /* 0x8b7a8b04001c7802 */ /* 0x000fe20000000f00 */
[----:B------:R-:W-:Y:S01]  /*3b30*/  UMOV UR4, 0x3ae80f1e ;  /* 0x3ae80f1e00047882 */ /* 0x000fe20000000000 */
[----:B------:R-:W-:Y:S01]  /*3b40*/  LOP3.LUT R7, R6, 0x3ff00000, RZ, 0xfc, !PT ;  /* 0x3ff0000006077812 */ /* 0x000fe200078efcff */
[----:B------:R-:W-:Y:S01]  /*3b50*/  IMAD.MOV.U32 R6, RZ, RZ, R20 ;  /* 0x000000ffff067224 */ /* 0x000fe200078e0014 */
[----:B------:R-:W-:Y:S01]  /*3b60*/  MOV R29, 0x3ed0ee25 ;  /* 0x3ed0ee25001d7802 */ /* 0x000fe20000000f00 */
[----:B------:R-:W-:Y:S01]  /*3b70*/  UMOV UR5, 0x3eb1380b ;  /* 0x3eb1380b00057882 */ /* 0x000fe20000000000 */
[----:B------:R-:W-:-:S13]  /*3b80*/  ISETP.GE.U32.AND P0, PT, R7, 0x3ff6a09f, PT ;  /* 0x3ff6a09f0700780c */ /* 0x000fda0003f06070 */
[----:B------:R-:W-:-:S04]  /*3b90*/  @P0 IADD3 R13, PT, PT, R7, -0x100000, RZ ;  /* 0xfff00000070d0810 */ /* 0x000fc80007ffe0ff */
        /* <DEDUP_REMOVED lines=18> */
[----:B------:R-:W-:Y:S01]  /*3cc0*/  DFMA R30, R6, -R14, R30 ;  /* 0x8000000e061e722b */ /* 0x000fe2000000001e */
[----:B------:R-:W-:Y:S02]  /*3cd0*/  LEA.HI R6, R35, R34, RZ, 0xc ;  /* 0x0000002223067211 */ /* 0x000fe400078f60ff */
[----:B------:R-:W-:Y:S02]  /*3ce0*/  MOV R7, 0x43300000 ;  /* 0x4330000000077802 */ /* 0x000fe40000000f00 */
[----:B------:R-:W-:Y:S01]  /*3cf0*/  DFMA R28, R20, R28, UR4 ;  /* 0x00000004141c7e2b */ /* 0x000fe2000800001c */
[----:B------:R-:W-:Y:S01]  /*3d00*/  UMOV UR4, 0x2d1b5154 ;  /* 0x2d1b515400047882 */ /* 0x000fe20000000000 */
[----:B------:R-:W-:Y:S01]  /*3d10*/  UMOV UR5, 0x3f3c71c7 ;  /* 0x3f3c71c700057882 */ /* 0x000fe20000000000 */
[----:B------:R-:W-:Y:S01]  /*3d20*/  @P0 VIADD R6, R6, 0x1 ;  /* 0x0000000106060836 */ /* 0x000fe20000000000 */
[----:B------:R-:W-:-:S04]  /*3d30*/  DMUL R30, R12, R30 ;  /* 0x0000001e0c1e7228 */ /* 0x000fc80000000000 */
[----:B------:R-:W-:Y:S01]  /*3d40*/  DFMA R28, R20, R28, UR4 ;  /* 0x00000004141c7e2b */ /* 0x000fe2000800001c */
[----:B------:R-:W-:Y:S01]  /*3d50*/  UMOV UR4, 0x923be72d ;  /* 0x923be72d00047882 */ /* 0x000fe20000000000 */
[----:B------:R-:W-:Y:S01]  /*3d60*/  UMOV UR5, 0x3f624924 ;  /* 0x3f62492400057882 */ /* 0x000fe20000000000 */
[----:B------:R-:W-:-:S05]  /*3d70*/  LOP3.LUT R6, R6, 0x80000000, RZ, 0x3c, !PT ;  /* 0x8000000006067812 */ /* 0x000fca00078e3cff */
        /* <DEDUP_REMOVED lines=22> */
.L_x_45:
[----:B------:R-:W-:Y:S05]  /*3ee0*/  BSYNC.RECONVERGENT B1 ;  /* 0x0000000000017941 */ /* 0x000fea0003800200 */
.L_x_44:
[C---:B------:R-:W-:Y:S02]  /*3ef0*/  DADD R6, R12.reuse, R4 ;  /* 0x000000000c067229 */ /* 0x040fe40000000004 */
[----:B------:R-:W-:-:S08]  /*3f00*/  DSETP.NEU.AND P0, PT, |R12|, +INF , PT ;  /* 0x7ff000000c00742a */ /* 0x000fd00003f0d200 */
[----:B------:R-:W-:Y:S02]  /*3f10*/  FSEL R4, R6, R4, P0 ;  /* 0x0000000406047208 */ /* 0x000fe40000000000 */
[----:B------:R-:W-:Y:S01]  /*3f20*/  FSEL R5, R7, R5, P0 ;  /* 0x0000000507057208 */ /* 0x000fe20000000000 */
[----:B------:R-:W-:Y:S06]  /*3f30*/  @P2 BRA `(.L_x_46) ;  /* 0xfffffff400082947 */ /* 0x000fec000383ffff */
[----:B------:R-:W-:Y:S05]  /*3f40*/  BSYNC.RECONVERGENT B0 ;  /* 0x0000000000007941 */ /* 0x000fea0003800200 */
.L_x_41:
[----:B------:R-:W-:-:S07]  /*3f50*/  MOV R3, UR40 ;  /* 0x0000002800037c02 */ /* 0x000fce0008000f00 */
.L_x_40:
[----:B------:R-:W0:Y:S02]  /*3f60*/  LDCU UR4, c[0x0][0x384] ;  /* 0x00007080ff0477ac */ /* 0x000e240008000800 */
[----:B0-----:R-:W-:-:S04]  /*3f70*/  ULOP3.LUT UR4, UR4, 0x1, URZ, 0xc0, !UPT ;  /* 0x0000000104047892 */ /* 0x001fc8000f8ec0ff */
[----:B------:R-:W-:-:S09]  /*3f80*/  UISETP.NE.AND UP0, UPT, UR4, URZ, UPT ;  /* 0x000000ff0400728c */ /* 0x000fd2000bf05270 */
[----:B------:R-:W-:Y:S05]  /*3f90*/  BRA.U !UP0, `(.L_x_47) ;  /* 0x0000000508807547 */ /* 0x000fea000b800000 */
[----:B------:R-:W0:Y:S01]  /*3fa0*/  LDC.64 R14, c[0x0][0x3b0] ;  /* 0x0000ec00ff0e7b82 */ /* 0x000e220000000a00 */
[----:B------:R-:W4:Y:S07]  /*3fb0*/  LDCU UR4, c[0x0][0x388] ;  /* 0x00007100ff0477ac */ /* 0x000f2e0008000800 */
[----:B------:R-:W5:Y:S01]  /*3fc0*/  LDC.64 R12, c[0x0][0x3b8] ;  /* 0x0000ee00ff0c7b82 */ /* 0x000f620000000a00 */
[----:B----4-:R-:W-:Y:S01]  /*3fd0*/  IMAD R3, R3, UR4, R22 ;  /* 0x0000000403037c24 */ /* 0x010fe2000f8e0216 */
[----:B------:R-:W4:Y:S03]  /*3fe0*/  LDCU UR4, c[0x0][0x39c] ;  /* 0x00007380ff0477ac */ /* 0x000f260008000800 */
[----:B0-----:R-:W-:-:S06]  /*3ff0*/  IMAD.WIDE R14, R3, 0x4, R14 ;  /* 0x00000004030e7825 */ /* 0x001fcc00078e020e */
[----:B------:R-:W4:Y:S02]  /*4000*/  LDG.E R15, desc[UR36][R14.64] ;  /* 0x000000240e0f7981 */ /* 0x000f24000c1e1900 */
[----:B----4-:R-:W-:-:S04]  /*4010*/  IMAD R3, R22, UR4, R15 ;  /* 0x0000000416037c24 */ /* 0x010fc8000f8e020f */
[----:B-----5:R-:W-:-:S06]  /*4020*/  IMAD.WIDE R12, R3, 0x8, R12 ;  /* 0x00000008030c7825 */ /* 0x020fcc00078e020c */
[----:B------:R-:W4:Y:S01]  /*4030*/  LDG.E.64 R12, desc[UR36][R12.64] ;  /* 0x000000240c0c7981 */ /* 0x000f22000c1e1b00 */
[----:B------:R-:W-:Y:S01]  /*4040*/  BSSY.RECONVERGENT B0, `(.L_x_48) ;  /* 0x0000051000007945 */ /* 0x000fe20003800200 */
[----:B-1-3--:R-:W-:Y:S02]  /*4050*/  MOV R34, 0xfffffc01 ;  /* 0xfffffc0100227802 */ /* 0x00afe40000000f00 */
[----:B----4-:R-:W-:Y:S01]  /*4060*/  ISETP.GT.AND P0, PT, R13, 0xfffff, PT ;  /* 0x000fffff0d00780c */ /* 0x010fe20003f04270 */
[----:B------:R-:W-:Y:S01]  /*4070*/  IMAD.MOV.U32 R6, RZ, RZ, R12 ;  /* 0x000000ffff067224 */ /* 0x000fe200078e000c */
[-C--:B------:R-:W-:Y:S02]  /*4080*/  MOV R7, R13.reuse ;  /* 0x0000000d00077202 */ /* 0x080fe40000000f00 */
[----:B------:R-:W-:Y:S02]  /*4090*/  MOV R3, R13 ;  /* 0x0000000d00037202 */ /* 0x000fe40000000f00 */
[----:B------:R-:W-:-:S07]  /*40a0*/  MOV R30, R12 ;  /* 0x0000000c001e7202 */ /* 0x000fce0000000f00 */
[----:B------:R-:W-:Y:S01]  /*40b0*/  @!P0 DMUL R6, R6, 1.80143985094819840000e+16 ;  /* 0x4350000006068828 */ /* 0x000fe20000000000 */
[----:B------:R-:W-:-:S09]  /*40c0*/  @!P0 MOV R34, 0xfffffbcb ;  /* 0xfffffbcb00228802 */ /* 0x000fd20000000f00 */
[----:B------:R-:W-:Y:S02]  /*40d0*/  @!P0 IMAD.MOV.U32 R3, RZ, RZ, R7 ;  /* 0x000000ffff038224 */ /* 0x000fe400078e0007 */
[----:B------:R-:W-:-:S03]  /*40e0*/  @!P0 IMAD.MOV.U32 R30, RZ, RZ, R6 ;  /* 0x000000ffff1e8224 */ /* 0x000fc600078e0006 */
[----:B------:R-:W-:-:S04]  /*40f0*/  IADD3 R14, PT, PT, R3, -0x1, RZ ;  /* 0xffffffff030e7810 */ /* 0x000fc80007ffe0ff */
[----:B------:R-:W-:-:S13]  /*4100*/  ISETP.GE.U32.AND P1, PT, R14, 0x7fefffff, PT ;  /* 0x7fefffff0e00780c */ /* 0x000fda0003f26070 */
        /* <DEDUP_REMOVED lines=8> */
[----:B------:R-:W-:Y:S01]  /*4190*/  IMAD.MOV.U32 R21, RZ, RZ, 0x3ed0ee25 ;  /* 0x3ed0ee25ff157424 */ /* 0x000fe200078e00ff */
[----:B------:R-:W-:Y:S01]  /*41a0*/  MOV R20, 0x8b7a8b04 ;  /* 0x8b7a8b0400147802 */ /* 0x000fe20000000f00 */
[----:B------:R-:W-:Y:S01]  /*41b0*/  UMOV UR4, 0x3ae80f1e ;  /* 0x3ae80f1e00047882 */ /* 0x000fe20000000000 */
[----:B------:R-:W-:Y:S01]  /*41c0*/  LOP3.LUT R31, R6, 0x3ff00000, RZ, 0xfc, !PT ;  /* 0x3ff00000061f7812 */ /* 0x000fe200078efcff */
[----:B------:R-:W-:Y:S01]  /*41d0*/  UMOV UR5, 0x3eb1380b ;  /* 0x3eb1380b00057882 */ /* 0x000fe20000000000 */
[----:B------:R-:W-:Y:S02]  /*41e0*/  MOV R6, RZ ;  /* 0x000000ff00067202 */ /* 0x000fe40000000f00 */
[----:B------:R-:W-:Y:S02]  /*41f0*/  ISETP.GE.U32.AND P0, PT, R31, 0x3ff6a09f, PT ;  /* 0x3ff6a09f1f00780c */ /* 0x000fe40003f06070 */
[----:B------:R-:W-:-:S11]  /*4200*/  LEA.HI R3, R3, R34, RZ, 0xc ;  /* 0x0000002203037211 */ /* 0x000fd600078f60ff */
[----:B------:R-:W-:Y:S02]  /*4210*/  @P0 IADD3 R7, PT, PT, R31, -0x100000, RZ ;  /* 0xfff000001f070810 */ /* 0x000fe40007ffe0ff */
[----:B------:R-:W-:-:S03]  /*4220*/  @P0 IADD3 R3, PT, PT, R3, 0x1, RZ ;  /* 0x0000000103030810 */ /* 0x000fc60007ffe0ff */
[----:B------:R-:W-:-:S06]  /*4230*/  @P0 IMAD.MOV.U32 R31, RZ, RZ, R7 ;  /* 0x000000ffff1f0224 */ /* 0x000fcc00078e0007 */
        /* <DEDUP_REMOVED lines=8> */
[----:B------:R-:W-:-:S08]  /*42c0*/  DMUL R14, R12, R12 ;  /* 0x0000000c0c0e7228 */ /* 0x000fd00000000000 */
[----:B------:R-:W-:Y:S01]  /*42d0*/  DFMA R20, R14, UR4, R20 ;  /* 0x000000040e147c2b */ /* 0x000fe20008000014 */
[----:B------:R-:W-:Y:S01]  /*42e0*/  UMOV UR4, 0x9f02676f ;  /* 0x9f02676f00047882 */ /* 0x000fe20000000000 */
[----:B------:R-:W-:-:S06]  /*42f0*/  UMOV UR5, 0x3ef3b266 ;  /* 0x3ef3b26600057882 */ /* 0x000fcc0000000000 */
[----:B------:R-:W-:Y:S01]  /*4300*/  DFMA R28, R14, R20, UR4 ;  /* 0x000000040e1c7e2b */ /* 0x000fe20008000014 */
[----:B------:R-:W-:Y:S01]  /*4310*/  UMOV UR4, 0xa9ab0956 ;  /* 0xa9ab095600047882 */ /* 0x000fe20000000000 */
[----:B------:R-:W-:Y:S01]  /*4320*/  UMOV UR5, 0x3f1745cb ;  /* 0x3f1745cb00057882 */ /* 0x000fe20000000000 */
[----:B------:R-:W-:-:S05]  /*4330*/  DADD R20, R30, -R12 ;  /* 0x000000001e147229 */ /* 0x000fca000000080c */
[----:B------:R-:W-:Y:S01]  /*4340*/  DFMA R28, R14, R28, UR4 ;  /* 0x000000040e1c7e2b */ /* 0x000fe2000800001c */
[----:B------:R-:W-:Y:S01]  /*4350*/  UMOV UR4, 0x2d1b5154 ;  /* 0x2d1b515400047882 */ /* 0x000fe20000000000 */
[----:B------:R-:W-:Y:S01]  /*4360*/  UMOV UR5, 0x3f3c71c7 ;  /* 0x3f3c71c700057882 */ /* 0x000fe20000000000 */
[----:B------:R-:W-:-:S05]  /*4370*/  DADD R20, R20, R20 ;  /* 0x0000000014147229 */ /* 0x000fca0000000014 */
[----:B------:R-:W-:Y:S01]  /*4380*/  DFMA R28, R14, R28, UR4 ;  /* 0x000000040e1c7e2b */ /* 0x000fe2000800001c */
[----:B------:R-:W-:Y:S01]  /*4390*/  UMOV UR4, 0x923be72d ;  /* 0x923be72d00047882 */ /* 0x000fe20000000000 */
[----:B------:R-:W-:Y:S01]  /*43a0*/  UMOV UR5, 0x3f624924 ;  /* 0x3f62492400057882 */ /* 0x000fe20000000000 */
[----:B------:R-:W-:Y:S01]  /*43b0*/  DFMA R20, R30, -R12, R20 ;  /* 0x8000000c1e14722b */ /* 0x000fe20000000014 */
[----:B------:R-:W-:Y:S02]  /*43c0*/  LOP3.LUT R30, R3, 0x80000000, RZ, 0x3c, !PT ;  /* 0x80000000031e7812 */ /* 0x000fe400078e3cff */
[----:B------:R-:W-:Y:S02]  /*43d0*/  MOV R31, 0x43300000 ;  /* 0x43300000001f7802 */ /* 0x000fe40000000f00 */
[----:B------:R-:W-:Y:S01]  /*43e0*/  DFMA R28, R14, R28, UR4 ;  /* 0x000000040e1c7e2b */ /* 0x000fe2000800001c */
[----:B------:R-:W-:Y:S01]  /*43f0*/  UMOV UR4, 0x9999a3c4 ;  /* 0x9999a3c400047882 */ /* 0x000fe20000000000 */
[----:B------:R-:W-:Y:S01]  /*4400*/  UMOV UR5, 0x3f899999 ;  /* 0x3f89999900057882 */ /* 0x000fe20000000000 */
[----:B------:R-:W-:-:S05]  /*4410*/  DMUL R20, R6, R20 ;  /* 0x0000001406147228 */ /* 0x000fca0000000000 */
        /* <DEDUP_REMOVED lines=19> */
.L_x_49:
[----:B------:R-:W-:Y:S05]  /*4550*/  BSYNC.RECONVERGENT B0 ;  /* 0x0000000000007941 */ /* 0x000fea0003800200 */
.L_x_48:
[----:B------:R-:W-:Y:S02]  /*4560*/  DADD R6, R4, R12 ;  /* 0x0000000004067229 */ /* 0x000fe4000000000c */
[----:B------:R-:W-:-:S08]  /*4570*/  DSETP.NEU.AND P0, PT, |R12|, +INF , PT ;  /* 0x7ff000000c00742a */ /* 0x000fd00003f0d200 */
[----:B------:R-:W-:Y:S02]  /*4580*/  FSEL R4, R6, R4, P0 ;  /* 0x0000000406047208 */ /* 0x000fe40000000000 */
[----:B------:R-:W-:-:S07]  /*4590*/  FSEL R5, R7, R5, P0 ;  /* 0x0000000507057208 */ /* 0x000fce0000000000 */
.L_x_47:
[----:B------:R-:W0:Y:S08]  /*45a0*/  F2F.F32.F64 R4, R4 ;  /* 0x0000000400047310 */ /* 0x000e300000301000 */
[----:B0-----:R4:W0:Y:S02]  /*45b0*/  F2F.F64.F32 R6, R4 ;  /* 0x0000000400067310 */ /* 0x0018240000201800 */
.L_x_39:
[----:B0-2---:R-:W-:Y:S01]  /*45c0*/  DADD R32, -R6, R32 ;  /* 0x0000000006207229 */ /* 0x005fe20000000120 */
[----:B----4-:R-:W-:Y:S01]  /*45d0*/  IMAD.MOV.U32 R4, RZ, RZ, 0x652b82fe ;  /* 0x652b82feff047424 */ /* 0x010fe200078e00ff */
[----:B------:R-:W-:Y:S01]  /*45e0*/  MOV R5, 0x3ff71547 ;  /* 0x3ff7154700057802 */ /* 0x000fe20000000f00 */
[----:B------:R-:W-:Y:S01]  /*45f0*/  UMOV UR4, 0xfefa39ef ;  /* 0xfefa39ef00047882 */ /* 0x000fe20000000000 */
[----:B------:R-:W-:Y:S01]  /*4600*/  UMOV UR5, 0x3fe62e42 ;  /* 0x3fe62e4200057882 */ /* 0x000fe20000000000 */
[----:B------:R-:W0:Y:S01]  /*4610*/  LDC R30, c[0x0][0x384] ;  /* 0x0000e100ff1e7b82 */ /* 0x000e220000000800 */
[----:B------:R-:W-:Y:S02]  /*4620*/  BSSY.RECONVERGENT B0, `(.L_x_50) ;  /* 0x0000036000007945 */ /* 0x000fe40003800200 */
[----:B------:R-:W-:Y:S02]  /*4630*/  DFMA R4, R32, R4, 6.75539944105574400000e+15 ;  /* 0x433800002004742b */ /* 0x000fe40000000004 */
[----:B------:R-:W-:-:S06]  /*4640*/  FSETP.GEU.AND P0, PT, |R33|, 4.1917929649353027344, PT ;  /* 0x4086232b2100780b */ /* 0x000fcc0003f0e200 */
[----:B------:R-:W-:-:S08]  /*4650*/  DADD R6, R4, -6.75539944105574400000e+15 ;  /* 0xc338000004067429 */ /* 0x000fd00000000000 */
[----:B------:R-:W-:Y:S01]  /*4660*/  DFMA R12, R6, -UR4, R32 ;  /* 0x80000004060c7c2b */ /* 0x000fe20008000020 */
[----:B------:R-:W-:Y:S01]  /*4670*/  UMOV UR4, 0x3b39803f ;  /* 0x3b39803f00047882 */ /* 0x000fe20000000000 */
[----:B------:R-:W-:-:S06]  /*4680*/  UMOV UR5, 0x3c7abc9e ;  /* 0x3c7abc9e00057882 */ /* 0x000fcc0000000000 */
[----:B------:R-:W-:Y:S01]  /*4690*/  DFMA R6, R6, -UR4, R12 ;  /* 0x8000000406067c2b */ /* 0x000fe2000800000c */
[----:B------:R-:W-:Y:S01]  /*46a0*/  UMOV UR4, 0x69ce2bdf ;  /* 0x69ce2bdf00047882 */ /* 0x000fe20000000000 */
[----:B------:R-:W-:Y:S01]  /*46b0*/  MOV R12, 0xfca213ea ;  /* 0xfca213ea000c7802 */ /* 0x000fe20000000f00 */
[----:B------:R-:W-:Y:S01]  /*46c0*/  IMAD.MOV.U32 R13, RZ, RZ, 0x3e928af3 ;  /* 0x3e928af3ff0d7424 */ /* 0x000fe200078e00ff */
[----:B------:R-:W-:-:S05]  /*46d0*/  UMOV UR5, 0x3e5ade15 ;  /* 0x3e5ade1500057882 */ /* 0x000fca0000000000 */
        /* <DEDUP_REMOVED lines=24> */
[----:B------:R-:W-:-:S08]  /*4860*/  DFMA R12, R6, R12, UR4 ;  /* 0x00000004060c7e2b */ /* 0x000fd0000800000c */
[----:B------:R-:W-:-:S08]  /*4870*/  DFMA R12, R6, R12, 1 ;  /* 0x3ff00000060c742b */ /* 0x000fd0000000000c */
[----:B------:R-:W-:-:S10]  /*4880*/  DFMA R6, R6, R12, 1 ;  /* 0x3ff000000606742b */ /* 0x000fd4000000000c */
[----:B------:R-:W-:Y:S02]  /*4890*/  LEA R15, R4, R7, 0x14 ;  /* 0x00000007040f7211 */ /* 0x000fe400078ea0ff */
[----:B------:R-:W-:Y:S01]  /*48a0*/  MOV R14, R6 ;  /* 0x00000006000e7202 */ /* 0x000fe20000000f00 */
[----:B0-----:R-:W-:Y:S06]  /*48b0*/  @!P0 BRA `(.L_x_51) ;  /* 0x0000000000308947 */ /* 0x001fec0003800000 */
[----:B------:R-:W-:Y:S01]  /*48c0*/  FSETP.GEU.AND P1, PT, |R33|, 4.2275390625, PT ;  /* 0x408748002100780b */ /* 0x000fe20003f2e200 */
[C---:B------:R-:W-:Y:S02]  /*48d0*/  DADD R12, R32.reuse, +INF ;  /* 0x7ff00000200c7429 */ /* 0x040fe40000000000 */
[----:B------:R-:W-:-:S08]  /*48e0*/  DSETP.GEU.AND P0, PT, R32, RZ, PT ;  /* 0x000000ff2000722a */ /* 0x000fd00003f0e000 */
[----:B------:R-:W-:Y:S02]  /*48f0*/  FSEL R14, R12, RZ, P0 ;  /* 0x000000ff0c0e7208 */ /* 0x000fe40000000000 */
[----:B------:R-:W-:Y:S02]  /*4900*/  @!P1 LEA.HI R3, R4, R4, RZ, 0x1 ;  /* 0x0000000404039211 */ /* 0x000fe400078f08ff */
[----:B------:R-:W-:Y:S02]  /*4910*/  FSEL R15, R13, RZ, P0 ;  /* 0x000000ff0d0f7208 */ /* 0x000fe40000000000 */
[----:B------:R-:W-:-:S04]  /*4920*/  @!P1 SHF.R.S32.HI R3, RZ, 0x1, R3 ;  /* 0x00000001ff039819 */ /* 0x000fc80000011403 */
[----:B------:R-:W-:Y:S01]  /*4930*/  @!P1 LEA R7, R3, R7, 0x14 ;  /* 0x0000000703079211 */ /* 0x000fe200078ea0ff */
[----:B------:R-:W-:-:S05]  /*4940*/  @!P1 IMAD.IADD R4, R4, 0x1, -R3 ;  /* 0x0000000104049824 */ /* 0x000fca00078e0a03 */
[----:B------:R-:W-:Y:S02]  /*4950*/  @!P1 LEA R5, R4, 0x3ff00000, 0x14 ;  /* 0x3ff0000004059811 */ /* 0x000fe400078ea0ff */
[----:B------:R-:W-:-:S06]  /*4960*/  @!P1 MOV R4, RZ ;  /* 0x000000ff00049202 */ /* 0x000fcc0000000f00 */
[----:B------:R-:W-:-:S11]  /*4970*/  @!P1 DMUL R14, R6, R4 ;  /* 0x00000004060e9228 */ /* 0x000fd60000000000 */
.L_x_51:
[----:B------:R-:W-:Y:S05]  /*4980*/  BSYNC.RECONVERGENT B0 ;  /* 0x0000000000007941 */ /* 0x000fea0003800200 */
.L_x_50:
[----:B------:R-:W-:Y:S01]  /*4990*/  DSETP.GEU.AND P0, PT, R14, R10, PT ;  /* 0x0000000a0e00722a */ /* 0x000fe20003f0e000 */
[----:B------:R-:W-:Y:S01]  /*49a0*/  BSSY.RECONVERGENT B6, `(.L_x_52) ;  /* 0x000016c000067945 */ /* 0x000fe20003800200 */
[C---:B------:R-:W-:Y:S02]  /*49b0*/  LOP3.LUT R29, R30.reuse, 0x7, RZ, 0xc0, !PT ;  /* 0x000000071e1d7812 */ /* 0x040fe400078ec0ff */
[----:B------:R-:W-:-:S10]  /*49c0*/  LOP3.LUT R28, R30, 0xf, RZ, 0xc0, !PT ;  /* 0x0000000f1e1c7812 */ /* 0x000fd400078ec0ff */
[----:B------:R-:W-:Y:S05]  /*49d0*/  @!P0 BRA `(.L_x_53) ;  /* 0x0000000800e88947 */ /* 0x000fea0003800000 */
[----:B------:R-:W-:Y:S01]  /*49e0*/  MOV R12, 0x0 ;  /* 0x00000000000c7802 */ /* 0x000fe20000000f00 */
[----:B------:R0:W-:Y:S01]  /*49f0*/  STL.64 [R1+0x8], R14 ;  /* 0x0000080e01007387 */ /* 0x0001e20000100a00 */
[----:B------:R-:W2:Y:S01]  /*4a00*/  LDCU.64 UR4, c[0x4][0x48] ;  /* 0x01000900ff0477ac */ /* 0x000ea20008000a00 */
[----:B------:R-:W-:Y:S01]  /*4a10*/  MOV R6, R2 ;  /* 0x0000000200067202 */ /* 0x000fe20000000f00 */
[----:B------:R-:W-:Y:S01]  /*4a20*/  IMAD.MOV.U32 R7, RZ, RZ, R24 ;  /* 0x000000ffff077224 */ /* 0x000fe200078e0018 */
[----:B------:R0:W-:Y:S01]  /*4a30*/  STL.64 [R1+0x10], R10 ;  /* 0x0000100a01007387 */ /* 0x0001e20000100a00 */
[----:B------:R-:W4:Y:S03]  /*4a40*/  LDC.64 R12, c[0x4][R12] ;  /* 0x010000000c0c7b82 */ /* 0x000f260000000a00 */
[----:B------:R0:W-:Y:S04]  /*4a50*/  STL.64 [R1+0x18], R8 ;  /* 0x0000180801007387 */ /* 0x0001e80000100a00 */
[----:B------:R0:W-:Y:S04]  /*4a60*/  STL [R1+0x20], R0 ;  /* 0x0000200001007387 */ /* 0x0001e80000100800 */
[----:B------:R0:W-:Y:S01]  /*4a70*/  STL.64 [R1], R22 ;  /* 0x0000001601007387 */ /* 0x0001e20000100a00 */
[----:B--2---:R-:W-:Y:S01]  /*4a80*/  IMAD.U32 R4, RZ, RZ, UR4 ;  /* 0x00000004ff047e24 */ /* 0x004fe2000f8e00ff */
[----:B------:R-:W-:-:S07]  /*4a90*/  MOV R5, UR5 ;  /* 0x0000000500057c02 */ /* 0x000fce0008000f00 */
[----:B------:R-:W-:-:S07]  /*4aa0*/  LEPC R20, `(.L_x_54) ;  /* 0x000000001014794e */ /* 0x000fce0000000000 */
[----:B01-34-:R-:W-:Y:S05]  /*4ab0*/  CALL.ABS.NOINC R12 ;  /* 0x000000000c007343 */ /* 0x01bfea0003c00000 */
.L_x_54:
[----:B------:R-:W-:-:S13]  /*4ac0*/  ISETP.NE.AND P6, PT, R27, RZ, PT ;  /* 0x000000ff1b00720c */ /* 0x000fda0003fc5270 */
[----:B------:R-:W-:Y:S05]  /*4ad0*/  @!P6 BRA `(.L_x_55) ;  /* 0x000000140060e947 */ /* 0x000fea0003800000 */
[----:B------:R-:W-:Y:S01]  /*4ae0*/  UISETP.GE.U32.AND UP0, UPT, UR39, 0xf, UPT ;  /* 0x0000000f2700788c */ /* 0x000fe2000bf06070 */
[----:B------:R-:W-:-:S08]  /*4af0*/  MOV R3, RZ ;  /* 0x000000ff00037202 */ /* 0x000fd00000000f00 */
[----:B------:R-:W-:Y:S05]  /*4b00*/  BRA.U !UP0, `(.L_x_56) ;  /* 0x00000005082c7547 */ /* 0x000fea000b800000 */
[----:B------:R-:W-:Y:S01]  /*4b10*/  HFMA2 R3, -RZ, RZ, 0, 0 ;  /* 0x00000000ff037431 */ /* 0x000fe200000001ff */
[----:B------:R-:W-:Y:S06]  /*4b20*/  BSSY.RECONVERGENT B0, `(.L_x_57) ;  /* 0x0000048000007945 */ /* 0x000fec0003800200 */
.L_x_58:
[----:B0-----:R-:W0:Y:S08]  /*4b30*/  LDC R0, c[0x0][0x388] ;  /* 0x0000e200ff007b82 */ /* 0x001e300000000800 */
[----:B------:R-:W1:Y:S08]  /*4b40*/  LDC.64 R4, c[0x0][0x3a8] ;  /* 0x0000ea00ff047b82 */ /* 0x000e700000000a00 */
[----:B------:R-:W2:Y:S01]  /*4b50*/  LDC.64 R6, c[0x0][0x3b0] ;  /* 0x0000ec00ff067b82 */ /* 0x000ea20000000a00 */
[----:B0-----:R-:W-:-:S04]  /*4b60*/  IMAD R9, R3, R0, R22 ;  /* 0x0000000003097224 */ /* 0x001fc800078e0216 */
[----:B-1----:R-:W-:-:S05]  /*4b70*/  IMAD.WIDE R4, R9, 0x4, R4 ;  /* 0x0000000409047825 */ /* 0x002fca00078e0204 */
[----:B------:R-:W3:Y:S01]  /*4b80*/  LDG.E R27, desc[UR36][R4.64] ;  /* 0x00000024041b7981 */ /* 0x000ee2000c1e1900 */
[----:B--2---:R-:W-:-:S04]  /*4b90*/  IMAD.WIDE R6, R9, 0x4, R6 ;  /* 0x0000000409067825 */ /* 0x004fc800078e0206 */
[C---:B------:R-:W-:Y:S01]  /*4ba0*/  IMAD.WIDE R8, R0.reuse, 0x4, R4 ;  /* 0x0000000400087825 */ /* 0x040fe200078e0204 */
[----:B---3--:R0:W-:Y:S04]  /*4bb0*/  STG.E desc[UR36][R6.64], R27 ;  /* 0x0000001b06007986 */ /* 0x0081e8000c101924 */
[----:B------:R-:W2:Y:S01]  /*4bc0*/  LDG.E R31, desc[UR36][R8.64] ;  /* 0x00000024081f7981 */ /* 0x000ea2000c1e1900 */
[----:B------:R-:W-:-:S04]  /*4bd0*/  IMAD.WIDE R10, R0, 0x4, R6 ;  /* 0x00000004000a7825 */ /* 0x000fc800078e0206 */
[C---:B------:R-:W-:Y:S01]  /*4be0*/  IMAD.WIDE R12, R0.reuse, 0x4, R8 ;  /* 0x00000004000c7825 */ /* 0x040fe200078e0208 */
[----:B--2---:R1:W-:Y:S04]  /*4bf0*/  STG.E desc[UR36][R10.64], R31 ;  /* 0x0000001f0a007986 */ /* 0x0043e8000c101924 */
[----:B------:R-:W2:Y:S01]  /*4c00*/  LDG.E R33, desc[UR36][R12.64] ;  /* 0x000000240c217981 */ /* 0x000ea2000c1e1900 */
[----:B------:R-:W-:-:S04]  /*4c10*/  IMAD.WIDE R14, R0, 0x4, R10 ;  /* 0x00000004000e7825 */ /* 0x000fc800078e020a */
[C---:B------:R-:W-:Y:S01]  /*4c20*/  IMAD.WIDE R4, R0.reuse, 0x4, R12 ;  /* 0x0000000400047825 */ /* 0x040fe200078e020c */
[----:B--2---:R2:W-:Y:S04]  /*4c30*/  STG.E desc[UR36][R14.64], R33 ;  /* 0x000000210e007986 */ /* 0x0045e8000c101924 */
[----:B------:R-:W3:Y:S01]  /*4c40*/  LDG.E R35, desc[UR36][R4.64] ;  /* 0x0000002404237981 */ /* 0x000ee2000c1e1900 */
[----:B------:R-:W-:-:S04]  /*4c50*/  IMAD.WIDE R20, R0, 0x4, R14 ;  /* 0x0000000400147825 */ /* 0x000fc800078e020e */
[C---:B0-----:R-:W-:Y:S01]  /*4c60*/  IMAD.WIDE R6, R0.reuse, 0x4, R4 ;  /* 0x0000000400067825 */ /* 0x041fe200078e0204 */
[----:B---3--:R0:W-:Y:S04]  /*4c70*/  STG.E desc[UR36][R20.64], R35 ;  /* 0x0000002314007986 */ /* 0x0081e8000c101924 */
[----:B------:R-:W3:Y:S01]  /*4c80*/  LDG.E R27, desc[UR36][R6.64] ;  /* 0x00000024061b7981 */ /* 0x000ee2000c1e1900 */
[----:B------:R-:W-:-:S04]  /*4c90*/  IMAD.WIDE R8, R0, 0x4, R20 ;  /* 0x0000000400087825 */ /* 0x000fc800078e0214 */
[C---:B-1----:R-:W-:Y:S01]  /*4ca0*/  IMAD.WIDE R10, R0.reuse, 0x4, R6 ;  /* 0x00000004000a7825 */ /* 0x042fe200078e0206 */
[----:B---3--:R1:W-:Y:S04]  /*4cb0*/  STG.E desc[UR36][R8.64], R27 ;  /* 0x0000001b08007986 */ /* 0x0083e8000c101924 */
[----:B------:R-:W3:Y:S01]  /*4cc0*/  LDG.E R31, desc[UR36][R10.64] ;  /* 0x000000240a1f7981 */ /* 0x000ee2000c1e1900 */
[----:B------:R-:W-:-:S04]  /*4cd0*/  IMAD.WIDE R12, R0, 0x4, R8 ;  /* 0x00000004000c7825 */ /* 0x000fc800078e0208 */
[C---:B--2---:R-:W-:Y:S01]  /*4ce0*/  IMAD.WIDE R14, R0.reuse, 0x4, R10 ;  /* 0x00000004000e7825 */ /* 0x044fe200078e020a */
[----:B---3--:R2:W-:Y:S04]  /*4cf0*/  STG.E desc[UR36][R12.64], R31 ;  /* 0x0000001f0c007986 */ /* 0x0085e8000c101924 */
        /* <DEDUP_REMOVED lines=35> */
[----:B---3--:R0:W-:Y:S05]  /*4f30*/  STG.E desc[UR36][R6.64], R33 ;  /* 0x0000002106007986 */ /* 0x0081ea000c101924 */
[----:B------:R-:W2:Y:S01]  /*4f40*/  LDG.E R9, desc[UR36][R8.64] ;  /* 0x0000002408097981 */ /* 0x000ea2000c1e1900 */
[----:B------:R-:W-:-:S04]  /*4f50*/  IMAD.WIDE R10, R0, 0x4, R6 ;  /* 0x00000004000a7825 */ /* 0x000fc800078e0206 */
[----:B------:R-:W-:-:S05]  /*4f60*/  VIADD R3, R3, 0x10 ;  /* 0x0000001003037836 */ /* 0x000fca0000000000 */
[----:B------:R-:W-:Y:S01]  /*4f70*/  ISETP.NE.AND P0, PT, R3, UR38, PT ;  /* 0x0000002603007c0c */ /* 0x000fe2000bf05270 */
[----:B--2---:R0:W-:-:S12]  /*4f80*/  STG.E desc[UR36][R10.64], R9 ;  /* 0x000000090a007986 */ /* 0x0041d8000c101924 */
[----:B------:R-:W-:Y:S05]  /*4f90*/  @P0 BRA `(.L_x_58) ;  /* 0xfffffff800e40947 */ /* 0x000fea000383ffff */
[----:B------:R-:W-:Y:S05]  /*4fa0*/  BSYNC.RECONVERGENT B0 ;  /* 0x0000000000007941 */ /* 0x000fea0003800200 */
.L_x_57:
[----:B------:R-:W-:-:S07]  /*4fb0*/  MOV R3, UR38 ;  /* 0x0000002600037c02 */ /* 0x000fce0008000f00 */
.L_x_56:
[----:B------:R-:W-:-:S13]  /*4fc0*/  ISETP.NE.AND P0, PT, R28, RZ, PT ;  /* 0x000000ff1c00720c */ /* 0x000fda0003f05270 */
[----:B------:R-:W-:Y:S05]  /*4fd0*/  @!P0 BRA `(.L_x_55) ;  /* 0x0000001000208947 */ /* 0x000fea0003800000 */
[----:B------:R-:W-:Y:S02]  /*4fe0*/  IADD3 R28, PT, PT, R28, -0x1, RZ ;  /* 0xffffffff1c1c7810 */ /* 0x000fe40007ffe0ff */
[----:B------:R-:W-:Y:S02]  /*4ff0*/  ISETP.NE.AND P1, PT, R29, RZ, PT ;  /* 0x000000ff1d00720c */ /* 0x000fe40003f25270 */
[----:B------:R-:W-:-:S13]  /*5000*/  ISETP.GE.U32.AND P0, PT, R28, 0x7, PT ;  /* 0x000000071c00780c */ /* 0x000fda0003f06070 */
[----:B------:R-:W-:Y:S05]  /*5010*/  @!P0 BRA `(.L_x_59) ;  /* 0x0000000000948947 */ /* 0x000fea0003800000 */
[----:B------:R-:W1:Y:S08]  /*5020*/  LDC R0, c[0x0][0x388] ;  /* 0x0000e200ff007b82 */ /* 0x000e700000000800 */
[----:B0-----:R-:W0:Y:S08]  /*5030*/  LDC.64 R4, c[0x0][0x3a8] ;  /* 0x0000ea00ff047b82 */ /* 0x001e300000000a00 */
[----:B------:R-:W2:Y:S01]  /*5040*/  LDC.64 R6, c[0x0][0x3b0] ;  /* 0x0000ec00ff067b82 */ /* 0x000ea20000000a00 */
[----:B-1----:R-:W-:-:S04]  /*5050*/  IMAD R9, R3, R0, R22 ;  /* 0x0000000003097224 */ /* 0x002fc800078e0216 */
[----:B0-----:R-:W-:-:S05]  /*5060*/  IMAD.WIDE R4, R9, 0x4, R4 ;  /* 0x0000000409047825 */ /* 0x001fca00078e0204 */
        /* <DEDUP_REMOVED lines=24> */
[----:B------:R-:W2:Y:S01]  /*51f0*/  LDG.E R33, desc[UR36][R14.64] ;  /* 0x000000240e217981 */ /* 0x000ea2000c1e1900 */
[----:B------:R-:W-:-:S04]  /*5200*/  IMAD.WIDE R4, R0, 0x4, R12 ;  /* 0x0000000400047825 */ /* 0x000fc800078e020c */
[C---:B0-----:R-:W-:Y:S01]  /*5210*/  IMAD.WIDE R20, R0.reuse, 0x4, R14 ;  /* 0x0000000400147825 */ /* 0x041fe200078e020e */
[----:B--2---:R1:W-:Y:S05]  /*5220*/  STG.E desc[UR36][R4.64], R33 ;  /* 0x0000002104007986 */ /* 0x0043ea000c101924 */
[----:B------:R-:W2:Y:S01]  /*5230*/  LDG.E R21, desc[UR36][R20.64] ;  /* 0x0000002414157981 */ /* 0x000ea2000c1e1900 */
[----:B------:R-:W-:-:S04]  /*5240*/  IMAD.WIDE R6, R0, 0x4, R4 ;  /* 0x0000000400067825 */ /* 0x000fc800078e0204 */
[----:B------:R-:W-:Y:S01]  /*5250*/  VIADD R3, R3, 0x8 ;  /* 0x0000000803037836 */ /* 0x000fe20000000000 */
[----:B--2---:R1:W-:Y:S06]  /*5260*/  STG.E desc[UR36][R6.64], R21 ;  /* 0x0000001506007986 */ /* 0x0043ec000c101924 */
.L_x_59:
[----:B------:R-:W-:Y:S05]  /*5270*/  @!P1 BRA `(.L_x_55) ;  /* 0x0000000c00789947 */ /* 0x000fea0003800000 */
[----:B------:R-:W-:Y:S02]  /*5280*/  IADD3 R29, PT, PT, R29, -0x1, RZ ;  /* 0xffffffff1d1d7810 */ /* 0x000fe40007ffe0ff */
[----:B------:R-:W-:Y:S02]  /*5290*/  LOP3.LUT R30, R30, 0x3, RZ, 0xc0, !PT ;  /* 0x000000031e1e7812 */ /* 0x000fe400078ec0ff */
[----:B------:R-:W-:Y:S02]  /*52a0*/  ISETP.GE.U32.AND P0, PT, R29, 0x3, PT ;  /* 0x000000031d00780c */ /* 0x000fe40003f06070 */
[----:B------:R-:W-:-:S11]  /*52b0*/  ISETP.NE.AND P1, PT, R30, RZ, PT ;  /* 0x000000ff1e00720c */ /* 0x000fd60003f25270 */
[----:B------:R-:W-:Y:S05]  /*52c0*/  @!P0 BRA `(.L_x_60) ;  /* 0x0000000000548947 */ /* 0x000fea0003800000 */
[----:B-1----:R-:W1:Y:S08]  /*52d0*/  LDC R21, c[0x0][0x388] ;  /* 0x0000e200ff157b82 */ /* 0x002e700000000800 */
        /* <DEDUP_REMOVED lines=8> */
[----:B------:R-:W3:Y:S01]  /*5360*/  LDG.E R29, desc[UR36][R8.64] ;  /* 0x00000024081d7981 */ /* 0x000ee2000c1e1900 */
[----:B------:R-:W-:-:S04]  /*5370*/  IMAD.WIDE R10, R21, 0x4, R6 ;  /* 0x00000004150a7825 */ /* 0x000fc800078e0206 */
[C---:B------:R-:W-:Y:S01]  /*5380*/  IMAD.WIDE R12, R21.reuse, 0x4, R8 ;  /* 0x00000004150c7825 */ /* 0x040fe200078e0208 */
[----:B---3--:R2:W-:Y:S04]  /*5390*/  STG.E desc[UR36][R10.64], R29 ;  /* 0x0000001d0a007986 */ /* 0x0085e8000c101924 */
[----:B------:R-:W3:Y:S01]  /*53a0*/  LDG.E R31, desc[UR36][R12.64] ;  /* 0x000000240c1f7981 */ /* 0x000ee2000c1e1900 */
[----:B------:R-:W-:-:S04]  /*53b0*/  IMAD.WIDE R14, R21, 0x4, R10 ;  /* 0x00000004150e7825 */ /* 0x000fc800078e020a */
[C---:B------:R-:W-:Y:S01]  /*53c0*/  IMAD.WIDE R4, R21.reuse, 0x4, R12 ;  /* 0x0000000415047825 */ /* 0x040fe200078e020c */
[----:B---3--:R2:W-:Y:S05]  /*53d0*/  STG.E desc[UR36][R14.64], R31 ;  /* 0x0000001f0e007986 */ /* 0x0085ea000c101924 */
[----:B------:R-:W3:Y:S01]  /*53e0*/  LDG.E R5, desc[UR36][R4.64] ;  /* 0x0000002404057981 */ /* 0x000ee2000c1e1900 */
[----:B------:R-:W-:Y:S01]  /*53f0*/  IMAD.WIDE R20, R21, 0x4, R14 ;  /* 0x0000000415147825 */ /* 0x000fe200078e020e */
[----:B------:R-:W-:-:S04]  /*5400*/  IADD3 R3, PT, PT, R3, 0x4, RZ ;  /* 0x0000000403037810 */ /* 0x000fc80007ffe0ff */
[----:B---3--:R2:W-:Y:S03]  /*5410*/  STG.E desc[UR36][R20.64], R5 ;  /* 0x0000000514007986 */ /* 0x0085e6000c101924 */
.L_x_60:
[----:B------:R-:W-:Y:S05]  /*5420*/  @!P1 BRA `(.L_x_55) ;  /* 0x0000000c000c9947 */ /* 0x000fea0003800000 */
[----:B0-2---:R-:W0:Y:S08]  /*5430*/  LDC R11, c[0x0][0x388] ;  /* 0x0000e200ff0b7b82 */ /* 0x005e300000000800 */
[----:B-1----:R-:W1:Y:S08]  /*5440*/  LDC.64 R4, c[0x0][0x3a8] ;  /* 0x0000ea00ff047b82 */ /* 0x002e700000000a00 */
[----:B------:R-:W2:Y:S01]  /*5450*/  LDC.64 R6, c[0x0][0x3b0] ;  /* 0x0000ec00ff067b82 */ /* 0x000ea20000000a00 */
[----:B0-----:R-:W-:-:S04]  /*5460*/  IMAD R3, R3, R11, R22 ;  /* 0x0000000b03037224 */ /* 0x001fc800078e0216 */
[----:B-1----:R-:W-:-:S05]  /*5470*/  IMAD.WIDE R4, R3, 0x4, R4 ;  /* 0x0000000403047825 */ /* 0x002fca00078e0204 */
[----:B------:R-:W3:Y:S01]  /*5480*/  LDG.E R9, desc[UR36][R4.64] ;  /* 0x0000002404097981 */ /* 0x000ee2000c1e1900 */
[----:B------:R-:W-:Y:S01]  /*5490*/  ISETP.NE.AND P0, PT, R30, 0x1, PT ;  /* 0x000000011e00780c */ /* 0x000fe20003f05270 */
[----:B--2---:R-:W-:-:S05]  /*54a0*/  IMAD.WIDE R6, R3, 0x4, R6 ;  /* 0x0000000403067825 */ /* 0x004fca00078e0206 */
[----:B---3--:R3:W-:Y:S07]  /*54b0*/  STG.E desc[UR36][R6.64], R9 ;  /* 0x0000000906007986 */ /* 0x0087ee000c101924 */
[----:B------:R-:W-:Y:S05]  /*54c0*/  @!P0 BRA `(.L_x_55) ;  /* 0x0000000800e48947 */ /* 0x000fea0003800000 */
[----:B------:R-:W-:-:S05]  /*54d0*/  IMAD.WIDE R4, R11, 0x4, R4 ;  /* 0x000000040b047825 */ /* 0x000fca00078e0204 */
[----:B------:R-:W2:Y:S01]  /*54e0*/  LDG.E R3, desc[UR36][R4.64] ;  /* 0x0000002404037981 */ /* 0x000ea2000c1e1900 */
[----:B---3--:R-:W-:Y:S01]  /*54f0*/  IMAD.WIDE R6, R11, 0x4, R6 ;  /* 0x000000040b067825 */ /* 0x008fe200078e0206 */
[----:B------:R-:W-:-:S04]  /*5500*/  ISETP.NE.AND P0, PT, R30, 0x2, PT ;  /* 0x000000021e00780c */ /* 0x000fc80003f05270 */
[----:B--2---:R4:W-:Y:S09]  /*5510*/  STG.E desc[UR36][R6.64], R3 ;  /* 0x0000000306007986 */ /* 0x0049f2000c101924 */
[----:B------:R-:W-:Y:S05]  /*5520*/  @!P0 BRA `(.L_x_55) ;  /* 0x0000000800cc8947 */ /* 0x000fea0003800000 */
[----:B------:R-:W-:-:S06]  /*5530*/  IMAD.WIDE R4, R11, 0x4, R4 ;  /* 0x000000040b047825 */ /* 0x000fcc00078e0204 */
[----:B------:R-:W2:Y:S01]  /*5540*/  LDG.E R5, desc[UR36][R4.64] ;  /* 0x0000002404057981 */ /* 0x000ea2000c1e1900 */
[----:B----4-:R-:W-:-:S05]  /*5550*/  IMAD.WIDE R6, R11, 0x4, R6 ;  /* 0x000000040b067825 */ /* 0x010fca00078e0206 */
[----:B--2---:R0:W-:Y:S01]  /*5560*/  STG.E desc[UR36][R6.64], R5 ;  /* 0x0000000506007986 */ /* 0x0041e2000c101924 */
[----:B------:R-:W-:Y:S05]  /*5570*/  BRA `(.L_x_55) ;  /* 0x0000000800b87947 */ /* 0x000fea0003800000 */
.L_x_53:
[----:B------:R-:W0:Y:S01]  /*5580*/  LDCU UR4, c[0x0][0x384] ;  /* 0x00007080ff0477ac */ /* 0x000e220008000800 */
[----:B------:R-:W-:-:S05]  /*5590*/  IMAD.WIDE R4, R8, 0x4, R16 ;  /* 0x0000000408047825 */ /* 0x000fca00078e0210 */
[----:B------:R2:W-:Y:S01]  /*55a0*/  STG.E desc[UR36][R4.64], R9 ;  /* 0x0000000904007986 */ /* 0x0005e2000c101924 */
[----:B0-----:R-:W-:-:S09]  /*55b0*/  UISETP.GT.AND UP0, UPT, UR4, URZ, UPT ;  /* 0x000000ff0400728c */ /* 0x001fd2000bf04270 */
[----:B--2---:R-:W-:Y:S05]  /*55c0*/  BRA.U !UP0, `(.L_x_55) ;  /* 0x0000000908a47547 */ /* 0x004fea000b800000 */
[----:B------:R-:W-:Y:S01]  /*55d0*/  UISETP.GE.U32.AND UP0, UPT, UR39, 0xf, UPT ;  /* 0x0000000f2700788c */ /* 0x000fe2000bf06070 */
[----:B------:R-:W-:-:S08]  /*55e0*/  IMAD.MOV.U32 R3, RZ, RZ, RZ ;  /* 0x000000ffff037224 */ /* 0x000fd000078e00ff */
[----:B------:R-:W-:Y:S05]  /*55f0*/  BRA.U !UP0, `(.L_x_61) ;  /* 0x00000005082c7547 */ /* 0x000fea000b800000 */
[----:B------:R-:W-:Y:S01]  /*5600*/  BSSY.RECONVERGENT B0, `(.L_x_62) ;  /* 0x0000049000007945 */ /* 0x000fe20003800200 */
[----:B------:R-:W-:-:S07]  /*5610*/  MOV R3, RZ ;  /* 0x000000ff00037202 */ /* 0x000fce0000000f00 */
.L_x_63:
[----:B0-----:R-:W0:Y:S08]  /*5620*/  LDC R0, c[0x0][0x388] ;  /* 0x0000e200ff007b82 */ /* 0x001e300000000800 */
[----:B------:R-:W2:Y:S08]  /*5630*/  LDC.64 R4, c[0x0][0x3b0] ;  /* 0x0000ec00ff047b82 */ /* 0x000eb00000000a00 */
[----:B------:R-:W4:Y:S01]  /*5640*/  LDC.64 R6, c[0x0][0x3a8] ;  /* 0x0000ea00ff067b82 */ /* 0x000f220000000a00 */
[----:B0-----:R-:W-:-:S04]  /*5650*/  IMAD R9, R3, R0, R22 ;  /* 0x0000000003097224 */ /* 0x001fc800078e0216 */
[----:B--2---:R-:W-:-:S05]  /*5660*/  IMAD.WIDE R4, R9, 0x4, R4 ;  /* 0x0000000409047825 */ /* 0x004fca00078e0204 */
[----:B------:R-:W2:Y:S01]  /*5670*/  LDG.E R27, desc[UR36][R4.64] ;  /* 0x00000024041b7981 */ /* 0x000ea2000c1e1900 */
[----:B----4-:R-:W-:-:S04]  /*5680*/  IMAD.WIDE R6, R9, 0x4, R6 ;  /* 0x0000000409067825 */ /* 0x010fc800078e0206 */
[C---:B------:R-:W-:Y:S01]  /*5690*/  IMAD.WIDE R8, R0.reuse, 0x4, R4 ;  /* 0x0000000400087825 */ /* 0x040fe200078e0204 */
[----:B--2---:R0:W-:Y:S04]  /*56a0*/  STG.E desc[UR36][R6.64], R27 ;  /* 0x0000001b06007986 */ /* 0x0041e8000c101924 */
[----:B------:R-:W2:Y:S01]  /*56b0*/  LDG.E R31, desc[UR36][R8.64] ;  /* 0x00000024081f7981 */ /* 0x000ea2000c1e1900 */
[----:B------:R-:W-:-:S04]  /*56c0*/  IMAD.WIDE R10, R0, 0x4, R6 ;  /* 0x00000004000a7825 */ /* 0x000fc800078e0206 */
[C---:B------:R-:W-:Y:S01]  /*56d0*/  IMAD.WIDE R12, R0.reuse, 0x4, R8 ;  /* 0x00000004000c7825 */ /* 0x040fe200078e0208 */
[----:B--2---:R2:W-:Y:S04]  /*56e0*/  STG.E desc[UR36][R10.64], R31 ;  /* 0x0000001f0a007986 */ /* 0x0045e8000c101924 */
[----:B------:R-:W4:Y:S01]  /*56f0*/  LDG.E R33, desc[UR36][R12.64] ;  /* 0x000000240c217981 */ /* 0x000f22000c1e1900 */
[----:B------:R-:W-:-:S04]  /*5700*/  IMAD.WIDE R14, R0, 0x4, R10 ;  /* 0x00000004000e7825 */ /* 0x000fc800078e020a */
[C---:B------:R-:W-:Y:S01]  /*5710*/  IMAD.WIDE R4, R0.reuse, 0x4, R12 ;  /* 0x0000000400047825 */ /* 0x040fe200078e020c */
[----:B----4-:R4:W-:Y:S04]  /*5720*/  STG.E desc[UR36][R14.64], R33 ;  /* 0x000000210e007986 */ /* 0x0109e8000c101924 */
[----:B-1-3--:R-:W3:Y:S01]  /*5730*/  LDG.E R35, desc[UR36][R4.64] ;  /* 0x0000002404237981 */ /* 0x00aee2000c1e1900 */
[----:B------:R-:W-:-:S04]  /*5740*/  IMAD.WIDE R20, R0, 0x4, R14 ;  /* 0x0000000400147825 */ /* 0x000fc800078e020e */
[C---:B0-----:R-:W-:Y:S01]  /*5750*/  IMAD.WIDE R6, R0.reuse, 0x4, R4 ;  /* 0x0000000400067825 */ /* 0x041fe200078e0204 */
[----:B---3--:R0:W-:Y:S04]  /*5760*/  STG.E desc[UR36][R20.64], R35 ;  /* 0x0000002314007986 */ /* 0x0081e8000c101924 */
[----:B------:R-:W3:Y:S01]  /*5770*/  LDG.E R27, desc[UR36][R6.64] ;  /* 0x00000024061b7981 */ /* 0x000ee2000c1e1900 */
[----:B------:R-:W-:-:S04]  /*5780*/  IMAD.WIDE R8, R0, 0x4, R20 ;  /* 0x0000000400087825 */ /* 0x000fc800078e0214 */
[C---:B--2---:R-:W-:Y:S01]  /*5790*/  IMAD.WIDE R10, R0.reuse, 0x4, R6 ;  /* 0x00000004000a7825 */ /* 0x044fe200078e0206 */
[----:B---3--:R1:W-:Y:S04]  /*57a0*/  STG.E desc[UR36][R8.64], R27 ;  /* 0x0000001b08007986 */ /* 0x0083e8000c101924 */
[----:B------:R-:W2:Y:S01]  /*57b0*/  LDG.E R31, desc[UR36][R10.64] ;  /* 0x000000240a1f7981 */ /* 0x000ea2000c1e1900 */
[----:B------:R-:W-:-:S04]  /*57c0*/  IMAD.WIDE R12, R0, 0x4, R8 ;  /* 0x00000004000c7825 */ /* 0x000fc800078e0208 */
[C---:B----4-:R-:W-:Y:S01]  /*57d0*/  IMAD.WIDE R14, R0.reuse, 0x4, R10 ;  /* 0x00000004000e7825 */ /* 0x050fe200078e020a */
        /* <DEDUP_REMOVED lines=38> */
[----:B------:R-:W-:Y:S01]  /*5a40*/  IMAD.WIDE R10, R0, 0x4, R6 ;  /* 0x00000004000a7825 */ /* 0x000fe200078e0206 */
[----:B------:R-:W-:-:S04]  /*5a50*/  IADD3 R3, PT, PT, R3, 0x10, RZ ;  /* 0x0000001003037810 */ /* 0x000fc80007ffe0ff */
[----:B------:R-:W-:Y:S01]  /*5a60*/  ISETP.NE.AND P0, PT, R3, UR38, PT ;  /* 0x0000002603007c0c */ /* 0x000fe2000bf05270 */
[----:B--2---:R0:W-:-:S12]  /*5a70*/  STG.E desc[UR36][R10.64], R9 ;  /* 0x000000090a007986 */ /* 0x0041d8000c101924 */
[----:B------:R-:W-:Y:S05]  /*5a80*/  @P0 BRA `(.L_x_63) ;  /* 0xfffffff800e40947 */ /* 0x000fea000383ffff */
[----:B------:R-:W-:Y:S05]  /*5a90*/  BSYNC.RECONVERGENT B0 ;  /* 0x0000000000007941 */ /* 0x000fea0003800200 */
.L_x_62:
[----:B------:R-:W-:-:S07]  /*5aa0*/  IMAD.U32 R3, RZ, RZ, UR38 ;  /* 0x00000026ff037e24 */ /* 0x000fce000f8e00ff */
.L_x_61:
[----:B------:R-:W-:-:S13]  /*5ab0*/  ISETP.NE.AND P0, PT, R28, RZ, PT ;  /* 0x000000ff1c00720c */ /* 0x000fda0003f05270 */
[----:B------:R-:W-:Y:S05]  /*5ac0*/  @!P0 BRA `(.L_x_55) ;  /* 0x0000000400648947 */ /* 0x000fea0003800000 */
[----:B------:R-:W-:Y:S02]  /*5ad0*/  IADD3 R28, PT, PT, R28, -0x1, RZ ;  /* 0xffffffff1c1c7810 */ /* 0x000fe40007ffe0ff */
[----:B------:R-:W-:Y:S02]  /*5ae0*/  ISETP.NE.AND P1, PT, R29, RZ, PT ;  /* 0x000000ff1d00720c */ /* 0x000fe40003f25270 */
[----:B------:R-:W-:-:S13]  /*5af0*/  ISETP.GE.U32.AND P0, PT, R28, 0x7, PT ;  /* 0x000000071c00780c */ /* 0x000fda0003f06070 */
[----:B------:R-:W-:Y:S05]  /*5b00*/  @!P0 BRA `(.L_x_64) ;  /* 0x0000000000948947 */ /* 0x000fea0003800000 */
[----:B------:R-:W2:Y:S08]  /*5b10*/  LDC R0, c[0x0][0x388] ;  /* 0x0000e200ff007b82 */ /* 0x000eb00000000800 */
[----:B0-----:R-:W0:Y:S08]  /*5b20*/  LDC.64 R4, c[0x0][0x3b0] ;  /* 0x0000ec00ff047b82 */ /* 0x001e300000000a00 */
[----:B------:R-:W4:Y:S01]  /*5b30*/  LDC.64 R6, c[0x0][0x3a8] ;  /* 0x0000ea00ff067b82 */ /* 0x000f220000000a00 */
[----:B--2---:R-:W-:-:S04]  /*5b40*/  IMAD R9, R3, R0, R22 ;  /* 0x0000000003097224 */ /* 0x004fc800078e0216 */
[----:B0-----:R-:W-:-:S05]  /*5b50*/  IMAD.WIDE R4, R9, 0x4, R4 ;  /* 0x0000000409047825 */ /* 0x001fca00078e0204 */
        /* <DEDUP_REMOVED lines=20> */
[----:B------:R-:W3:Y:S01]  /*5ca0*/  LDG.E R31, desc[UR36][R10.64] ;  /* 0x000000240a1f7981 */ /* 0x000ee2000c1e1900 */
[----:B------:R-:W-:-:S04]  /*5cb0*/  IMAD.WIDE R12, R0, 0x4, R8 ;  /* 0x00000004000c7825 */ /* 0x000fc800078e0208 */
[C---:B----4-:R-:W-:Y:S01]  /*5cc0*/  IMAD.WIDE R14, R0.reuse, 0x4, R10 ;  /* 0x00000004000e7825 */ /* 0x050fe200078e020a */
[----:B---3--:R2:W-:Y:S04]  /*5cd0*/  STG.E desc[UR36][R12.64], R31 ;  /* 0x0000001f0c007986 */ /* 0x0085e8000c101924 */
[----:B------:R-:W3:Y:S01]  /*5ce0*/  LDG.E R33, desc[UR36][R14.64] ;  /* 0x000000240e217981 */ /* 0x000ee2000c1e1900 */
[----:B------:R-:W-:-:S04]  /*5cf0*/  IMAD.WIDE R4, R0, 0x4, R12 ;  /* 0x0000000400047825 */ /* 0x000fc800078e020c */
[C---:B0-----:R-:W-:Y:S01]  /*5d00*/  IMAD.WIDE R20, R0.reuse, 0x4, R14 ;  /* 0x0000000400147825 */ /* 0x041fe200078e020e */
[----:B---3--:R2:W-:Y:S05]  /*5d10*/  STG.E desc[UR36][R4.64], R33 ;  /* 0x0000002104007986 */ /* 0x0085ea000c101924 */
[----:B------:R-:W3:Y:S01]  /*5d20*/  LDG.E R21, desc[UR36][R20.64] ;  /* 0x0000002414157981 */ /* 0x000ee2000c1e1900 */
[----:B------:R-:W-:Y:S01]  /*5d30*/  IMAD.WIDE R6, R0, 0x4, R4 ;  /* 0x0000000400067825 */ /* 0x000fe200078e0204 */
[----:B------:R-:W-:-:S04]  /*5d40*/  IADD3 R3, PT, PT, R3, 0x8, RZ ;  /* 0x0000000803037810 */ /* 0x000fc80007ffe0ff */
[----:B---3--:R2:W-:Y:S03]  /*5d50*/  STG.E desc[UR36][R6.64], R21 ;  /* 0x0000001506007986 */ /* 0x0085e6000c101924 */
.L_x_64:
[----:B------:R-:W-:Y:S05]  /*5d60*/  @!P1 BRA `(.L_x_55) ;  /* 0x0000000000bc9947 */ /* 0x000fea0003800000 */
[----:B------:R-:W-:Y:S01]  /*5d70*/  VIADD R29, R29, 0xffffffff ;  /* 0xffffffff1d1d7836 */ /* 0x000fe20000000000 */
[----:B------:R-:W-:-:S04]  /*5d80*/  LOP3.LUT R30, R30, 0x3, RZ, 0xc0, !PT ;  /* 0x000000031e1e7812 */ /* 0x000fc800078ec0ff */
[----:B------:R-:W-:Y:S02]  /*5d90*/  ISETP.GE.U32.AND P0, PT, R29, 0x3, PT ;  /* 0x000000031d00780c */ /* 0x000fe40003f06070 */
[----:B------:R-:W-:-:S11]  /*5da0*/  ISETP.NE.AND P1, PT, R30, RZ, PT ;  /* 0x000000ff1e00720c */ /* 0x000fd60003f25270 */
[----:B------:R-:W-:Y:S05]  /*5db0*/  @!P0 BRA `(.L_x_65) ;  /* 0x0000000000548947 */ /* 0x000fea0003800000 */
[----:B--2---:R-:W2:Y:S08]  /*5dc0*/  LDC R21, c[0x0][0x388] ;  /* 0x0000e200ff157b82 */ /* 0x004eb00000000800 */
        /* <DEDUP_REMOVED lines=12> */
[----:B------:R-:W2:Y:S01]  /*5e90*/  LDG.E R31, desc[UR36][R12.64] ;  /* 0x000000240c1f7981 */ /* 0x000ea2000c1e1900 */
[----:B------:R-:W-:-:S04]  /*5ea0*/  IMAD.WIDE R14, R21, 0x4, R10 ;  /* 0x00000004150e7825 */ /* 0x000fc800078e020a */
[C---:B------:R-:W-:Y:S01]  /*5eb0*/  IMAD.WIDE R4, R21.reuse, 0x4, R12 ;  /* 0x0000000415047825 */ /* 0x040fe200078e020c */
[----:B--2---:R4:W-:Y:S05]  /*5ec0*/  STG.E desc[UR36][R14.64], R31 ;  /* 0x0000001f0e007986 */ /* 0x0049ea000c101924 */
[----:B------:R-:W2:Y:S01]  /*5ed0*/  LDG.E R5, desc[UR36][R4.64] ;  /* 0x0000002404057981 */ /* 0x000ea2000c1e1900 */
[----:B------:R-:W-:Y:S01]  /*5ee0*/  IMAD.WIDE R20, R21, 0x4, R14 ;  /* 0x0000000415147825 */ /* 0x000fe200078e020e */
[----:B------:R-:W-:-:S04]  /*5ef0*/  IADD3 R3, PT, PT, R3, 0x4, RZ ;  /* 0x0000000403037810 */ /* 0x000fc80007ffe0ff */
[----:B--2---:R4:W-:Y:S03]  /*5f00*/  STG.E desc[UR36][R20.64], R5 ;  /* 0x0000000514007986 */ /* 0x0049e6000c101924 */
.L_x_65:
[----:B------:R-:W-:Y:S05]  /*5f10*/  @!P1 BRA `(.L_x_55) ;  /* 0x0000000000509947 */ /* 0x000fea0003800000 */
[----:B0---4-:R-:W0:Y:S08]  /*5f20*/  LDC R11, c[0x0][0x388] ;  /* 0x0000e200ff0b7b82 */ /* 0x011e300000000800 */
[----:B--2---:R-:W2:Y:S08]  /*5f30*/  LDC.64 R4, c[0x0][0x3b0] ;  /* 0x0000ec00ff047b82 */ /* 0x004eb00000000a00 */
[----:B------:R-:W4:Y:S01]  /*5f40*/  LDC.64 R6, c[0x0][0x3a8] ;  /* 0x0000ea00ff067b82 */ /* 0x000f220000000a00 */
[----:B0-----:R-:W-:-:S04]  /*5f50*/  IMAD R3, R3, R11, R22 ;  /* 0x0000000b03037224 */ /* 0x001fc800078e0216 */
[----:B--2---:R-:W-:-:S05]  /*5f60*/  IMAD.WIDE R4, R3, 0x4, R4 ;  /* 0x0000000403047825 */ /* 0x004fca00078e0204 */
[----:B------:R-:W2:Y:S01]  /*5f70*/  LDG.E R9, desc[UR36][R4.64] ;  /* 0x0000002404097981 */ /* 0x000ea2000c1e1900 */
[----:B------:R-:W-:Y:S01]  /*5f80*/  ISETP.NE.AND P0, PT, R30, 0x1, PT ;  /* 0x000000011e00780c */ /* 0x000fe20003f05270 */
[----:B----4-:R-:W-:-:S05]  /*5f90*/  IMAD.WIDE R6, R3, 0x4, R6 ;  /* 0x0000000403067825 */ /* 0x010fca00078e0206 */
[----:B--2---:R0:W-:Y:S07]  /*5fa0*/  STG.E desc[UR36][R6.64], R9 ;  /* 0x0000000906007986 */ /* 0x0041ee000c101924 */
[----:B------:R-:W-:Y:S05]  /*5fb0*/  @!P0 BRA `(.L_x_55) ;  /* 0x0000000000288947 */ /* 0x000fea0003800000 */
[----:B------:R-:W-:-:S05]  /*5fc0*/  IMAD.WIDE R4, R11, 0x4, R4 ;  /* 0x000000040b047825 */ /* 0x000fca00078e0204 */
[----:B------:R-:W2:Y:S01]  /*5fd0*/  LDG.E R3, desc[UR36][R4.64] ;  /* 0x0000002404037981 */ /* 0x000ea2000c1e1900 */
[----:B0-----:R-:W-:Y:S01]  /*5fe0*/  IMAD.WIDE R6, R11, 0x4, R6 ;  /* 0x000000040b067825 */ /* 0x001fe200078e0206 */
[----:B------:R-:W-:-:S04]  /*5ff0*/  ISETP.NE.AND P0, PT, R30, 0x2, PT ;  /* 0x000000021e00780c */ /* 0x000fc80003f05270 */
[----:B--2---:R0:W-:Y:S09]  /*6000*/  STG.E desc[UR36][R6.64], R3 ;  /* 0x0000000306007986 */ /* 0x0041f2000c101924 */
[----:B------:R-:W-:Y:S05]  /*6010*/  @!P0 BRA `(.L_x_55) ;  /* 0x0000000000108947 */ /* 0x000fea0003800000 */
[----:B------:R-:W-:-:S06]  /*6020*/  IMAD.WIDE R4, R11, 0x4, R4 ;  /* 0x000000040b047825 */ /* 0x000fcc00078e0204 */
[----:B------:R-:W2:Y:S01]  /*6030*/  LDG.E R5, desc[UR36][R4.64] ;  /* 0x0000002404057981 */ /* 0x000ea2000c1e1900 */
[----:B0-----:R-:W-:-:S05]  /*6040*/  IMAD.WIDE R6, R11, 0x4, R6 ;  /* 0x000000040b067825 */ /* 0x001fca00078e0206 */
[----:B--2---:R0:W-:Y:S02]  /*6050*/  STG.E desc[UR36][R6.64], R5 ;  /* 0x0000000506007986 */ /* 0x0041e4000c101924 */
.L_x_55:
[----:B------:R-:W-:Y:S05]  /*6060*/  BSYNC.RECONVERGENT B6 ;  /* 0x0000000000067941 */ /* 0x000fea0003800200 */
.L_x_52:
[----:B------:R-:W5:Y:S01]  /*6070*/  LDCU UR4, c[0x0][0x38c] ;  /* 0x00007180ff0477ac */ /* 0x000f620008000800 */
[----:B------:R-:W-:-:S04]  /*6080*/  IADD3 R23, PT, PT, R23, 0x1, RZ ;  /* 0x0000000117177810 */ /* 0x000fc80007ffe0ff */
[----:B-----5:R-:W-:-:S13]  /*6090*/  ISETP.NE.AND P0, PT, R23, UR4, PT ;  /* 0x0000000417007c0c */ /* 0x020fda000bf05270 */
[----:B------:R-:W-:Y:S05]  /*60a0*/  @P0 BRA `(.L_x_66) ;  /* 0xffffffa400840947 */ /* 0x000fea000383ffff */
[----:B------:R-:W-:Y:S05]  /*60b0*/  BSYNC.RECONVERGENT B7 ;  /* 0x0000000000077941 */ /* 0x000fea0003800200 */
.L_x_7:
[----:B------:R-:W5:Y:S01]  /*60c0*/  LDCU UR4, c[0x0][0x388] ;  /* 0x00007100ff0477ac */ /* 0x000f620008000800 */
[----:B------:R-:W-:-:S05]  /*60d0*/  IMAD.IADD R22, R25, 0x1, R22 ;  /* 0x0000000119167824 */ /* 0x000fca00078e0216 */
[----:B-----5:R-:W-:-:S13]  /*60e0*/  ISETP.GE.AND P0, PT, R22, UR4, PT ;  /* 0x0000000416007c0c */ /* 0x020fda000bf06270 */
[----:B------:R-:W-:Y:S05]  /*60f0*/  @!P0 BRA `(.L_x_67) ;  /* 0xffffffa000288947 */ /* 0x000fea000383ffff */
[----:B------:R-:W-:Y:S05]  /*6100*/  EXIT ;  /* 0x000000000000794d */ /* 0x000fea0003800000 */
.L_x_0:
[----:B------:R-:W0:Y:S02]  /*6110*/  LDC R0, c[0x0][0x384] ;  /* 0x0000e100ff007b82 */ /* 0x000e240000000800 */
[----:B0-----:R-:W-:-:S13]  /*6120*/  ISETP.GE.AND P0, PT, R0, 0x1, PT ;  /* 0x000000010000780c */ /* 0x001fda0003f06270 */
[----:B------:R-:W-:Y:S05]  /*6130*/  @!P0 EXIT ;  /* 0x000000000000894d */ /* 0x000fea0003800000 */
[C---:B------:R-:W-:Y:S02]  /*6140*/  LOP3.LUT R20, R0.reuse, 0x7, RZ, 0xc0, !PT ;  /* 0x0000000700147812 */ /* 0x040fe400078ec0ff */
[----:B------:R-:W-:Y:S02]  /*6150*/  LOP3.LUT R21, R0, 0x3, RZ, 0xc0, !PT ;  /* 0x0000000300157812 */ /* 0x000fe400078ec0ff */
[----:B------:R-:W-:Y:S02]  /*6160*/  IADD3 R2, PT, PT, R20, -0x1, RZ ;  /* 0xffffffff14027810 */ /* 0x000fe40007ffe0ff */
[----:B------:R-:W-:Y:S02]  /*6170*/  LOP3.LUT R0, R0, 0x7ffffff8, RZ, 0xc0, !PT ;  /* 0x7ffffff800007812 */ /* 0x000fe400078ec0ff */
[----:B------:R-:W-:-:S13]  /*6180*/  ISETP.GE.U32.AND P0, PT, R2, 0x3, PT ;  /* 0x000000030200780c */ /* 0x000fda0003f06070 */
.L_x_73:
[----:B0-----:R-:W0:Y:S01]  /*6190*/  LDC R24, c[0x0][0x384] ;  /* 0x0000e100ff187b82 */ /* 0x001e220000000800 */
[----:B------:R-:W-:Y:S01]  /*61a0*/  HFMA2 R11, -RZ, RZ, 0, 0 ;  /* 0x00000000ff0b7431 */ /* 0x000fe200000001ff */
[----:B0-----:R-:W-:-:S13]  /*61b0*/  ISETP.GE.U32.AND P1, PT, R24, 0x8, PT ;  /* 0x000000081800780c */ /* 0x001fda0003f26070 */
[----:B-1----:R-:W-:Y:S05]  /*61c0*/  @!P1 BRA `(.L_x_68) ;  /* 0x0000000000609947 */ /* 0x002fea0003800000 */
[----:B------:R-:W0:Y:S01]  /*61d0*/  LDC R27, c[0x0][0x388] ;  /* 0x0000e200ff1b7b82 */ /* 0x000e220000000800 */
[----:B------:R-:W-:-:S07]  /*61e0*/  IMAD.MOV.U32 R23, RZ, RZ, RZ ;  /* 0x000000ffff177224 */ /* 0x000fce00078e00ff */
[----:B------:R-:W1:Y:S02]  /*61f0*/  LDC.64 R18, c[0x0][0x3a8] ;  /* 0x0000ea00ff127b82 */ /* 0x000e640000000a00 */
.L_x_69:
[C---:B0-2---:R-:W-:Y:S01]  /*6200*/  IMAD R3, R23.reuse, R27, R22 ;  /* 0x0000001b17037224 */ /* 0x045fe200078e0216 */
[----:B------:R-:W-:-:S03]  /*6210*/  IADD3 R23, PT, PT, R23, 0x8, RZ ;  /* 0x0000000817177810 */ /* 0x000fc60007ffe0ff */
[----:B-1----:R-:W-:Y:S01]  /*6220*/  IMAD.WIDE R2, R3, 0x4, R18 ;  /* 0x0000000403027825 */ /* 0x002fe200078e0212 */
[----:B------:R-:W-:-:S04]  /*6230*/  ISETP.NE.AND P1, PT, R23, R0, PT ;  /* 0x000000001700720c */ /* 0x000fc80003f25270 */
        /* <DEDUP_REMOVED lines=16> */
[----:B--2---:R-:W-:-:S07]  /*6340*/  MOV R11, R0 ;  /* 0x00000000000b7202 */ /* 0x004fce0000000f00 */
.L_x_68:
[----:B------:R-:W-:-:S13]  /*6350*/  ISETP.NE.AND P1, PT, R20, RZ, PT ;  /* 0x000000ff1400720c */ /* 0x000fda0003f25270 */
[----:B------:R-:W-:Y:S05]  /*6360*/  @!P1 BRA `(.L_x_70) ;  /* 0x00000000007c9947 */ /* 0x000fea0003800000 */
[----:B------:R-:W-:Y:S01]  /*6370*/  ISETP.NE.AND P1, PT, R21, RZ, PT ;  /* 0x000000ff1500720c */ /* 0x000fe20003f25270 */
[----:B------:R-:W-:-:S12]  /*6380*/  @!P0 BRA `(.L_x_71) ;  /* 0x0000000000308947 */ /* 0x000fd80003800000 */
[----:B------:R-:W0:Y:S08]  /*6390*/  LDC R9, c[0x0][0x388] ;  /* 0x0000e200ff097b82 */ /* 0x000e300000000800 */
[----:B------:R-:W1:Y:S01]  /*63a0*/  LDC.64 R2, c[0x0][0x3a8] ;  /* 0x0000ea00ff027b82 */ /* 0x000e620000000a00 */
[C---:B0-----:R-:W-:Y:S02]  /*63b0*/  IMAD R5, R11.reuse, R9, R22 ;  /* 0x000000090b057224 */ /* 0x041fe400078e0216 */
[----:B------:R-:W-:-:S02]  /*63c0*/  VIADD R11, R11, 0x4 ;  /* 0x000000040b0b7836 */ /* 0x000fc40000000000 */
        /* <DEDUP_REMOVED lines=8> */
.L_x_71:
[----:B------:R-:W-:Y:S05]  /*6450*/  @!P1 BRA `(.L_x_70) ;  /* 0x0000000000409947 */ /* 0x000fea0003800000 */
[----:B------:R-:W-:Y:S02]  /*6460*/  LOP3.LUT P1, RZ, R24, 0x1, RZ, 0xc0, !PT ;  /* 0x0000000118ff7812 */ /* 0x000fe4000782c0ff */
[----:B------:R-:W-:-:S11]  /*6470*/  ISETP.NE.AND P2, PT, R21, 0x1, PT ;  /* 0x000000011500780c */ /* 0x000fd60003f45270 */
[----:B0-----:R-:W0:Y:S08]  /*6480*/  @P1 LDC R8, c[0x0][0x388] ;  /* 0x0000e200ff081b82 */ /* 0x001e300000000800 */
[----:B------:R-:W1:Y:S01]  /*6490*/  @P1 LDC.64 R6, c[0x0][0x3a8] ;  /* 0x0000ea00ff061b82 */ /* 0x000e620000000a00 */
[----:B------:R-:W-:Y:S05]  /*64a0*/  @!P2 BRA `(.L_x_72) ;  /* 0x000000000020a947 */ /* 0x000fea0003800000 */
[----:B------:R-:W2:Y:S08]  /*64b0*/  LDC R5, c[0x0][0x388] ;  /* 0x0000e200ff057b82 */ /* 0x000eb00000000800 */
[----:B------:R-:W3:Y:S01]  /*64c0*/  LDC.64 R2, c[0x0][0x3a8] ;  /* 0x0000ea00ff027b82 */ /* 0x000ee20000000a00 */
[C---:B--2---:R-:W-:Y:S01]  /*64d0*/  IMAD R9, R11.reuse, R5, R22 ;  /* 0x000000050b097224 */ /* 0x044fe200078e0216 */
[----:B------:R-:W-:-:S03]  /*64e0*/  IADD3 R11, PT, PT, R11, 0x2, RZ ;  /* 0x000000020b0b7810 */ /* 0x000fc60007ffe0ff */
[----:B---3--:R-:W-:-:S05]  /*64f0*/  IMAD.WIDE R2, R9, 0x4, R2 ;  /* 0x0000000409027825 */ /* 0x008fca00078e0202 */
[----:B------:R2:W-:Y:S01]  /*6500*/  STG.E desc[UR36][R2.64], RZ ;  /* 0x000000ff02007986 */ /* 0x0005e2000c101924 */
[----:B------:R-:W-:-:S05]  /*6510*/  IMAD.WIDE R4, R5, 0x4, R2 ;  /* 0x0000000405047825 */ /* 0x000fca00078e0202 */
[----:B------:R2:W-:Y:S02]  /*6520*/  STG.E desc[UR36][R4.64], RZ ;  /* 0x000000ff04007986 */ /* 0x0005e4000c101924 */
.L_x_72:
[----:B0-2---:R-:W-:-:S04]  /*6530*/  @P1 IMAD R3, R11, R8, R22 ;  /* 0x000000080b031224 */ /* 0x005fc800078e0216 */
[----:B-1----:R-:W-:-:S05]  /*6540*/  @P1 IMAD.WIDE R2, R3, 0x4, R6 ;  /* 0x0000000403021825 */ /* 0x002fca00078e0206 */
[----:B------:R1:W-:Y:S02]  /*6550*/  @P1 STG.E desc[UR36][R2.64], RZ ;  /* 0x000000ff02001986 */ /* 0x0003e4000c101924 */
.L_x_70:
[----:B------:R-:W2:Y:S01]  /*6560*/  LDCU UR4, c[0x0][0x388] ;  /* 0x00007100ff0477ac */ /* 0x000ea20008000800 */
[----:B------:R-:W-:-:S04]  /*6570*/  IADD3 R22, PT, PT, R25, R22, RZ ;  /* 0x0000001619167210 */ /* 0x000fc80007ffe0ff */
[----:B--2---:R-:W-:-:S13]  /*6580*/  ISETP.GE.AND P1, PT, R22, UR4, PT ;  /* 0x0000000416007c0c */ /* 0x004fda000bf26270 */
[----:B------:R-:W-:Y:S05]  /*6590*/  @!P1 BRA `(.L_x_73) ;  /* 0xfffffff800fc9947 */ /* 0x000fea000383ffff */
[----:B------:R-:W-:Y:S05]  /*65a0*/  EXIT ;  /* 0x000000000000794d */ /* 0x000fea0003800000 */
.L_x_74:
[----:B------:R-:W-:-:S00]  /*65b0*/  BRA `(.L_x_74) ;  /* 0xfffffffc00fc7947 */ /* 0x000fc0000383ffff */
[----:B------:R-:W-:-:S00]  /*65c0*/  NOP ;  /* 0x0000000000007918 */ /* 0x000fc00000000000 */
        /* <DEDUP_REMOVED lines=11> */
.L_x_84:


//--------------------- .text._Z12setup_kernelP17curandStateXORWOWmi --------------------------
	.section	.text._Z12setup_kernelP17curandStateXORWOWmi,"ax",@progbits
	.align	128
        .global         _Z12setup_kernelP17curandStateXORWOWmi
        .type           _Z12setup_kernelP17curandStateXORWOWmi,@function
        .size           _Z12setup_kernelP17curandStateXORWOWmi,(.L_x_85 - _Z12setup_kernelP17curandStateXORWOWmi)
        .other          _Z12setup_kernelP17curandStateXORWOWmi,@"STO_CUDA_ENTRY STV_DEFAULT"
_Z12setup_kernelP17curandStateXORWOWmi:
.text._Z12setup_kernelP17curandStateXORWOWmi:
[----:B------:R-:W-:Y:S01]  /*0000*/  LDC R1, c[0x0][0x37c] ;  /* 0x0000df00ff017b82 */ /* 0x000fe20000000800 */
[----:B------:R-:W0:Y:S07]  /*0010*/  S2R R0, SR_TID.X ;  /* 0x0000000000007919 */ /* 0x000e2e0000002100 */
[----:B------:R-:W0:Y:S01]  /*0020*/  S2UR UR4, SR_CTAID.X ;  /* 0x00000000000479c3 */ /* 0x000e220000002500 */
[----:B------:R-:W1:Y:S07]  /*0030*/  LDCU UR5, c[0x0][0x390] ;  /* 0x00007200ff0577ac */ /* 0x000e6e0008000800 */
[----:B------:R-:W0:Y:S02]  /*0040*/  LDC R13, c[0x0][0x360] ;  /* 0x0000d800ff0d7b82 */ /* 0x000e240000000800 */
[----:B0-----:R-:W-:-:S05]  /*0050*/  IMAD R13, R13, UR4, R0 ;  /* 0x000000040d0d7c24 */ /* 0x001fca000f8e0200 */
[----:B-1----:R-:W-:-:S13]  /*0060*/  ISETP.GE.AND P0, PT, R13, UR5, PT ;  /* 0x000000050d007c0c */ /* 0x002fda000bf06270 */
[----:B------:R-:W-:Y:S05]  /*0070*/  @P0 EXIT ;  /* 0x000000000000094d */ /* 0x000fea0003800000 */
[----:B------:R-:W0:Y:S01]  /*0080*/  LDC.64 R2, c[0x0][0x388] ;  /* 0x0000e200ff027b82 */ /* 0x000e220000000a00 */
[----:B------:R-:W1:Y:S01]  /*0090*/  LDCU.64 UR4, c[0x0][0x358] ;  /* 0x00006b00ff0477ac */ /* 0x000e620008000a00 */
[----:B------:R-:W-:Y:S01]  /*00a0*/  ISETP.NE.AND P0, PT, R13, RZ, PT ;  /* 0x000000ff0d00720c */ /* 0x000fe20003f05270 */
[----:B------:R-:W-:Y:S05]  /*00b0*/  BSSY.RECONVERGENT B0, `(.L_x_75) ;  /* 0x00000e1000007945 */ /* 0x000fea0003800200 */
[----:B------:R-:W2:Y:S01]  /*00c0*/  LDC.64 R6, c[0x0][0x380] ;  /* 0x0000e000ff067b82 */ /* 0x000ea20000000a00 */
[----:B0-----:R-:W-:Y:S02]  /*00d0*/  LOP3.LUT R0, R2, 0xaad26b49, RZ, 0x3c, !PT ;  /* 0xaad26b4902007812 */ /* 0x001fe400078e3cff */
[----:B------:R-:W-:-:S03]  /*00e0*/  LOP3.LUT R2, R3, 0xf7dcefdd, RZ, 0x3c, !PT ;  /* 0xf7dcefdd03027812 */ /* 0x000fc600078e3cff */
[----:B------:R-:W-:Y:S02]  /*00f0*/  IMAD R0, R0, 0x4182bed5, RZ ;  /* 0x4182bed500007824 */ /* 0x000fe400078e02ff */
[----:B------:R-:W-:Y:S02]  /*0100*/  IMAD R3, R2, -0x658354e5, RZ ;  /* 0x9a7cab1b02037824 */ /* 0x000fe400078e02ff */
[----:B--2---:R-:W-:Y:S01]  /*0110*/  IMAD.WIDE R6, R13, 0x30, R6 ;  /* 0x000000300d067825 */ /* 0x004fe200078e0206 */
[C---:B------:R-:W-:Y:S02]  /*0120*/  LOP3.LUT R8, R0.reuse, 0x159a55e5, RZ, 0x3c, !PT ;  /* 0x159a55e500087812 */ /* 0x040fe400078e3cff */
[C---:B------:R-:W-:Y:S01]  /*0130*/  IADD3 R4, PT, PT, R0.reuse, 0x64f0c9, R3 ;  /* 0x0064f0c900047810 */ /* 0x040fe20007ffe003 */
[C---:B------:R-:W-:Y:S01]  /*0140*/  VIADD R5, R0.reuse, 0x75bcd15 ;  /* 0x075bcd1500057836 */ /* 0x040fe20000000000 */
[----:B------:R-:W-:Y:S01]  /*0150*/  LOP3.LUT R10, R3, 0x5491333, RZ, 0x3c, !PT ;  /* 0x05491333030a7812 */ /* 0x000fe200078e3cff */
[----:B------:R-:W-:-:S02]  /*0160*/  VIADD R11, R0, 0x583f19 ;  /* 0x00583f19000b7836 */ /* 0x000fc40000000000 */
[----:B------:R-:W-:Y:S01]  /*0170*/  VIADD R9, R3, 0x1f123bb5 ;  /* 0x1f123bb503097836 */ /* 0x000fe20000000000 */
[----:B-1----:R0:W-:Y:S04]  /*0180*/  STG.E.64 desc[UR4][R6.64], R4 ;  /* 0x0000000406007986 */ /* 0x0021e8000c101b04 */
[----:B------:R0:W-:Y:S04]  /*0190*/  STG.E.64 desc[UR4][R6.64+0x8], R8 ;  /* 0x0000080806007986 */ /* 0x0001e8000c101b04 */
[----:B------:R0:W-:Y:S01]  /*01a0*/  STG.E.64 desc[UR4][R6.64+0x10], R10 ;  /* 0x0000100a06007986 */ /* 0x0001e2000c101b04 */
[----:B------:R-:W-:Y:S05]  /*01b0*/  @!P0 BRA `(.L_x_76) ;  /* 0x0000000c00408947 */ /* 0x000fea0003800000 */
[----:B------:R-:W-:Y:S01]  /*01c0*/  SHF.R.S32.HI R0, RZ, 0x1f, R13 ;  /* 0x0000001fff007819 */ /* 0x000fe2000001140d */
[----:B------:R-:W-:-:S07]  /*01d0*/  IMAD.MOV.U32 R12, RZ, RZ, RZ ;  /* 0x000000ffff0c7224 */ /* 0x000fce00078e00ff */
.L_x_82:
[----:B-1----:R-:W-:Y:S01]  /*01e0*/  LOP3.LUT R2, R13, 0x3, RZ, 0xc0, !PT ;  /* 0x000000030d027812 */ /* 0x002fe200078ec0ff */
[----:B------:R-:W-:Y:S03]  /*01f0*/  BSSY.RECONVERGENT B1, `(.L_x_77) ;  /* 0x00000c6000017945 */ /* 0x000fe60003800200 */
[----:B------:R-:W-:-:S04]  /*0200*/  ISETP.NE.U32.AND P0, PT, R2, RZ, PT ;  /* 0x000000ff0200720c */ /* 0x000fc80003f05070 */
[----:B------:R-:W-:-:S13]  /*0210*/  ISETP.NE.AND.EX P0, PT, RZ, RZ, PT, P0 ;  /* 0x000000ffff00720c */ /* 0x000fda0003f05300 */
[----:B------:R-:W-:Y:S05]  /*0220*/  @!P0 BRA `(.L_x_78) ;  /* 0x0000000c00088947 */ /* 0x000fea0003800000 */
[----:B0-----:R-:W0:Y:S01]  /*0230*/  LDC.64 R8, c[0x4][0x8] ;  /* 0x01000200ff087b82 */ /* 0x001e220000000a00 */
[----:B------:R-:W-:Y:S02]  /*0240*/  IMAD.MOV.U32 R14, RZ, RZ, RZ ;  /* 0x000000ffff0e7224 */ /* 0x000fe400078e00ff */
[----:B0-----:R-:W-:-:S07]  /*0250*/  IMAD.WIDE.U32 R8, R12, 0xc80, R8 ;  /* 0x00000c800c087825 */ /* 0x001fce00078e0008 */
.L_x_81:
[----:B-1----:R-:W-:Y:S01]  /*0260*/  IMAD.MOV.U32 R15, RZ, RZ, RZ ;  /* 0x000000ffff0f7224 */ /* 0x002fe200078e00ff */
[----:B------:R-:W-:Y:S01]  /*0270*/  CS2R R2, SRZ ;  /* 0x0000000000027805 */ /* 0x000fe2000001ff00 */
[----:B------:R-:W-:Y:S01]  /*0280*/  IMAD.MOV.U32 R17, RZ, RZ, RZ ;  /* 0x000000ffff117224 */ /* 0x000fe200078e00ff */
[----:B------:R-:W-:-:S07]  /*0290*/  CS2R R4, SRZ ;  /* 0x0000000000047805 */ /* 0x000fce000001ff00 */
.L_x_80:
[----:B------:R-:W-:-:S05]  /*02a0*/  IMAD.WIDE.U32 R10, R17, 0x4, R6 ;  /* 0x00000004110a7825 */ /* 0x000fca00078e0006 */
[----:B------:R0:W5:Y:S01]  /*02b0*/  LDG.E R16, desc[UR4][R10.64+0x4] ;  /* 0x000004040a107981 */ /* 0x000162000c1e1900 */
[----:B------:R-:W-:-:S07]  /*02c0*/  IMAD.MOV.U32 R19, RZ, RZ, RZ ;  /* 0x000000ffff137224 */ /* 0x000fce00078e00ff */
.L_x_79:
[----:B-----5:R-:W-:Y:S01]  /*02d0*/  SHF.R.U32.HI R24, RZ, R19, R16 ;  /* 0x00000013ff187219 */ /* 0x020fe20000011610 */
[----:B0-----:R-:W-:-:S03]  /*02e0*/  IMAD.SHL.U32 R10, R17, 0x20, RZ ;  /* 0x00000020110a7824 */ /* 0x001fc600078e00ff */
[----:B------:R-:W-:Y:S01]  /*02f0*/  LOP3.LUT R11, R24, 0x1, RZ, 0xc0, !PT ;  /* 0x00000001180b7812 */ /* 0x000fe200078ec0ff */
[----:B------:R-:W-:-:S03]  /*0300*/  IMAD.IADD R10, R10, 0x1, R19 ;  /* 0x000000010a0a7824 */ /* 0x000fc600078e0213 */
[----:B------:R-:W-:Y:S01]  /*0310*/  ISETP.NE.U32.AND P0, PT, R11, 0x1, PT ;  /* 0x000000010b00780c */ /* 0x000fe20003f05070 */
[----:B------:R-:W-:-:S03]  /*0320*/  IMAD R11, R10, 0x5, RZ ;  /* 0x000000050a0b7824 */ /* 0x000fc600078e02ff */
[----:B------:R-:W-:Y:S01]  /*0330*/  R2P PR, R24, 0x7e ;  /* 0x0000007e18007804 */ /* 0x000fe20000000000 */
[----:B------:R-:W-:-:S08]  /*0340*/  IMAD.WIDE.U32 R10, R11, 0x4, R8 ;  /* 0x000000040b0a7825 */ /* 0x000fd000078e0008 */
[----:B------:R-:W2:Y:S04]  /*0350*/  @!P0 LDG.E R18, desc[UR4][R10.64] ;  /* 0x000000040a128981 */ /* 0x000ea8000c1e1900 */
[----:B------:R-:W3:Y:S04]  /*0360*/  @!P0 LDG.E R20, desc[UR4][R10.64+0x10] ;  /* 0x000010040a148981 */ /* 0x000ee8000c1e1900 */
[----:B------:R-:W4:Y:S04]  /*0370*/  @P1 LDG.E R22, desc[UR4][R10.64+0x14] ;  /* 0x000014040a161981 */ /* 0x000f28000c1e1900 */
[----:B------:R-:W4:Y:S04]  /*0380*/  @P2 LDG.E R26, desc[UR4][R10.64+0x28] ;  /* 0x000028040a1a2981 */ /* 0x000f28000c1e1900 */
[----:B------:R-:W4:Y:S04]  /*0390*/  @!P0 LDG.E R21, desc[UR4][R10.64+0x4] ;  /* 0x000004040a158981 */ /* 0x000f28000c1e1900 */
[----:B------:R-:W4:Y:S04]  /*03a0*/  @!P0 LDG.E R23, desc[UR4][R10.64+0xc] ;  /* 0x00000c040a178981 */ /* 0x000f28000c1e1900 */
[----:B------:R-:W4:Y:S04]  /*03b0*/  @P1 LDG.E R25, desc[UR4][R10.64+0x18] ;  /* 0x000018040a191981 */ /* 0x000f28000c1e1900 */
[----:B------:R-:W4:Y:S04]  /*03c0*/  @P3 LDG.E R28, desc[UR4][R10.64+0x3c] ;  /* 0x00003c040a1c3981 */ /* 0x000f28000c1e1900 */
[----:B------:R-:W4:Y:S01]  /*03d0*/  @P6 LDG.E R27, desc[UR4][R10.64+0x7c] ;  /* 0x00007c040a1b6981 */ /* 0x000f22000c1e1900 */
[----:B--2---:R-:W-:-:S03]  /*03e0*/  @!P0 LOP3.LUT R15, R15, R18, RZ, 0x3c, !PT ;  /* 0x000000120f0f8212 */ /* 0x004fc600078e3cff */
[----:B------:R-:W2:Y:S01]  /*03f0*/  @!P0 LDG.E R18, desc[UR4][R10.64+0x8] ;  /* 0x000008040a128981 */ /* 0x000ea2000c1e1900 */
[----:B---3--:R-:W-:-:S03]  /*0400*/  @!P0 LOP3.LUT R3, R3, R20, RZ, 0x3c, !PT ;  /* 0x0000001403038212 */ /* 0x008fc600078e3cff */
[----:B------:R-:W3:Y:S01]  /*0410*/  @P1 LDG.E R20, desc[UR4][R10.64+0x24] ;  /* 0x000024040a141981 */ /* 0x000ee2000c1e1900 */
[----:B----4-:R-:W-:-:S03]  /*0420*/  @P1 LOP3.LUT R15, R15, R22, RZ, 0x3c, !PT ;  /* 0x000000160f0f1212 */ /* 0x010fc600078e3cff */
[----:B------:R-:W4:Y:S01]  /*0430*/  @P2 LDG.E R22, desc[UR4][R10.64+0x38] ;  /* 0x000038040a162981 */ /* 0x000f22000c1e1900 */
[----:B------:R-:W-:-:S03]  /*0440*/  @P2 LOP3.LUT R15, R15, R26, RZ, 0x3c, !PT ;  /* 0x0000001a0f0f2212 */ /* 0x000fc600078e3cff */
[----:B------:R-:W4:Y:S01]  /*0450*/  @P4 LDG.E R26, desc[UR4][R10.64+0x50] ;  /* 0x000050040a1a4981 */ /* 0x000f22000c1e1900 */
[----:B------:R-:W-:-:S03]  /*0460*/  @!P0 LOP3.LUT R4, R4, R21, RZ, 0x3c, !PT ;  /* 0x0000001504048212 */ /* 0x000fc600078e3cff */
[----:B------:R-:W4:Y:S01]  /*0470*/  @P1 LDG.E R21, desc[UR4][R10.64+0x20] ;  /* 0x000020040a151981 */ /* 0x000f22000c1e1900 */
[----:B------:R-:W-:-:S03]  /*0480*/  @!P0 LOP3.LUT R2, R2, R23, RZ, 0x3c, !PT ;  /* 0x0000001702028212 */ /* 0x000fc600078e3cff */
[----:B------:R-:W4:Y:S01]  /*0490*/  @P2 LDG.E R23, desc[UR4][R10.64+0x2c] ;  /* 0x00002c040a172981 */ /* 0x000f22000c1e1900 */
[----:B------:R-:W-:-:S03]  /*04a0*/  @P1 LOP3.LUT R4, R4, R25, RZ, 0x3c, !PT ;  /* 0x0000001904041212 */ /* 0x000fc600078e3cff */
[----:B------:R-:W4:Y:S01]  /*04b0*/  @P2 LDG.E R25, desc[UR4][R10.64+0x34] ;  /* 0x000034040a192981 */ /* 0x000f22000c1e1900 */
[----:B--2---:R-:W-:-:S03]  /*04c0*/  @!P0 LOP3.LUT R5, R5, R18, RZ, 0x3c, !PT ;  /* 0x0000001205058212 */ /* 0x004fc600078e3cff */
[----:B------:R-:W2:Y:S01]  /*04d0*/  @P1 LDG.E R18, desc[UR4][R10.64+0x1c] ;  /* 0x00001c040a121981 */ /* 0x000ea2000c1e1900 */
[----:B---3--:R-:W-:-:S03]  /*04e0*/  @P1 LOP3.LUT R3, R3, R20, RZ, 0x3c, !PT ;  /* 0x0000001403031212 */ /* 0x008fc600078e3cff */
[----:B------:R-:W3:Y:S01]  /*04f0*/  @P2 LDG.E R20, desc[UR4][R10.64+0x30] ;  /* 0x000030040a142981 */ /* 0x000ee2000c1e1900 */
[----:B----4-:R-:W-:-:S03]  /*0500*/  @P2 LOP3.LUT R3, R3, R22, RZ, 0x3c, !PT ;  /* 0x0000001603032212 */ /* 0x010fc600078e3cff */
[----:B------:R-:W4:Y:S01]  /*0510*/  @P3 LDG.E R22, desc[UR4][R10.64+0x4c] ;  /* 0x00004c040a163981 */ /* 0x000f22000c1e1900 */
[----:B------:R-:W-:-:S04]  /*0520*/  @P3 LOP3.LUT R15, R15, R28, RZ, 0x3c, !PT ;  /* 0x0000001c0f0f3212 */ /* 0x000fc800078e3cff */
[----:B------:R-:W-:Y:S02]  /*0530*/  @P4 LOP3.LUT R15, R15, R26, RZ, 0x3c, !PT ;  /* 0x0000001a0f0f4212 */ /* 0x000fe400078e3cff */
[----:B------:R-:W-:Y:S01]  /*0540*/  @P1 LOP3.LUT R2, R2, R21, RZ, 0x3c, !PT ;  /* 0x0000001502021212 */ /* 0x000fe200078e3cff */
[----:B------:R-:W4:Y:S04]  /*0550*/  @P5 LDG.E R26, desc[UR4][R10.64+0x64] ;  /* 0x000064040a1a5981 */ /* 0x000f28000c1e1900 */
[----:B------:R-:W4:Y:S01]  /*0560*/  @P3 LDG.E R21, desc[UR4][R10.64+0x40] ;  /* 0x000040040a153981 */ /* 0x000f22000c1e1900 */
[----:B------:R-:W-:Y:S02]  /*0570*/  @P2 LOP3.LUT R4, R4, R23, RZ, 0x3c, !PT ;  /* 0x0000001704042212 */ /* 0x000fe400078e3cff */
[----:B------:R-:W-:Y:S01]  /*0580*/  @P2 LOP3.LUT R2, R2, R25, RZ, 0x3c, !PT ;  /* 0x0000001902022212 */ /* 0x000fe200078e3cff */
[----:B------:R-:W4:Y:S04]  /*0590*/  @P3 LDG.E R23, desc[UR4][R10.64+0x48] ;  /* 0x000048040a173981 */ /* 0x000f28000c1e1900 */
[----:B------:R-:W4:Y:S01]  /*05a0*/  @P4 LDG.E R25, desc[UR4][R10.64+0x54] ;  /* 0x000054040a194981 */ /* 0x000f22000c1e1900 */
[----:B--2---:R-:W-:-:S03]  /*05b0*/  @P1 LOP3.LUT R5, R5, R18, RZ, 0x3c, !PT ;  /* 0x0000001205051212 */ /* 0x004fc600078e3cff */
[----:B------:R-:W2:Y:S01]  /*05c0*/  @P3 LDG.E R18, desc[UR4][R10.64+0x44] ;  /* 0x000044040a123981 */ /* 0x000ea2000c1e1900 */
[----:B---3--:R-:W-:-:S03]  /*05d0*/  @P2 LOP3.LUT R5, R5, R20, RZ, 0x3c, !PT ;  /* 0x0000001405052212 */ /* 0x008fc600078e3cff */
[----:B------:R-:W3:Y:S01]  /*05e0*/  @P4 LDG.E R20, desc[UR4][R10.64+0x58] ;  /* 0x000058040a144981 */ /* 0x000ee2000c1e1900 */
[----:B----4-:R-:W-:-:S03]  /*05f0*/  @P3 LOP3.LUT R3, R3, R22, RZ, 0x3c, !PT ;  /* 0x0000001603033212 */ /* 0x010fc600078e3cff */
[----:B------:R-:W4:Y:S01]  /*0600*/  @P4 LDG.E R22, desc[UR4][R10.64+0x60] ;  /* 0x000060040a164981 */ /* 0x000f22000c1e1900 */
[----:B------:R-:W-:Y:S02]  /*0610*/  LOP3.LUT P0, RZ, R24, 0x80, RZ, 0xc0, !PT ;  /* 0x0000008018ff7812 */ /* 0x000fe4000780c0ff */
[----:B------:R-:W-:Y:S02]  /*0620*/  @P5 LOP3.LUT R15, R15, R26, RZ, 0x3c, !PT ;  /* 0x0000001a0f0f5212 */ /* 0x000fe400078e3cff */
[----:B------:R-:W4:Y:S01]  /*0630*/  @P6 LDG.E R26, desc[UR4][R10.64+0x78] ;  /* 0x000078040a1a6981 */ /* 0x000f22000c1e1900 */
[----:B------:R-:W-:-:S03]  /*0640*/  @P3 LOP3.LUT R4, R4, R21, RZ, 0x3c, !PT ;  /* 0x0000001504043212 */ /* 0x000fc600078e3cff */
[----:B------:R-:W4:Y:S01]  /*0650*/  @P4 LDG.E R21, desc[UR4][R10.64+0x5c] ;  /* 0x00005c040a154981 */ /* 0x000f22000c1e1900 */
[----:B------:R-:W-:-:S03]  /*0660*/  @P3 LOP3.LUT R2, R2, R23, RZ, 0x3c, !PT ;  /* 0x0000001702023212 */ /* 0x000fc600078e3cff */
[----:B------:R-:W4:Y:S01]  /*0670*/  @P5 LDG.E R23, desc[UR4][R10.64+0x68] ;  /* 0x000068040a175981 */ /* 0x000f22000c1e1900 */
[----:B------:R-:W-:-:S03]  /*0680*/  @P4 LOP3.LUT R4, R4, R25, RZ, 0x3c, !PT ;  /* 0x0000001904044212 */ /* 0x000fc600078e3cff */
[----:B------:R-:W4:Y:S01]  /*0690*/  @P5 LDG.E R25, desc[UR4][R10.64+0x70] ;  /* 0x000070040a195981 */ /* 0x000f22000c1e1900 */
[----:B--2---:R-:W-:-:S03]  /*06a0*/  @P3 LOP3.LUT R5, R5, R18, RZ, 0x3c, !PT ;  /* 0x0000001205053212 */ /* 0x004fc600078e3cff */
[----:B------:R-:W2:Y:S01]  /*06b0*/  @P5 LDG.E R18, desc[UR4][R10.64+0x6c] ;  /* 0x00006c040a125981 */ /* 0x000ea2000c1e1900 */
[----:B---3--:R-:W-:-:S03]  /*06c0*/  @P4 LOP3.LUT R5, R5, R20, RZ, 0x3c, !PT ;  /* 0x0000001405054212 */ /* 0x008fc600078e3cff */
[----:B------:R-:W3:Y:S01]  /*06d0*/  @P5 LDG.E R20, desc[UR4][R10.64+0x74] ;  /* 0x000074040a145981 */ /* 0x000ee2000c1e1900 */
[----:B----4-:R-:W-:-:S03]  /*06e0*/  @P4 LOP3.LUT R3, R3, R22, RZ, 0x3c, !PT ;  /* 0x0000001603034212 */ /* 0x010fc600078e3cff */
[----:B------:R-:W4:Y:S01]  /*06f0*/  @P0 LDG.E R22, desc[UR4][R10.64+0x8c] ;  /* 0x00008c040a160981 */ /* 0x000f22000c1e1900 */
[----:B------:R-:W-:-:S03]  /*0700*/  @P6 LOP3.LUT R15, R15, R26, RZ, 0x3c, !PT ;  /* 0x0000001a0f0f6212 */ /* 0x000fc600078e3cff */
        /* <DEDUP_REMOVED lines=13> */
[----:B------:R-:W-:Y:S02]  /*07e0*/  @P6 LOP3.LUT R4, R4, R27, RZ, 0x3c, !PT ;  /* 0x0000001b04046212 */ /* 0x000fe400078e3cff */
[----:B------:R-:W-:Y:S02]  /*07f0*/  @P6 LOP3.LUT R2, R2, R21, RZ, 0x3c, !PT ;  /* 0x0000001502026212 */ /* 0x000fe400078e3cff */
[----:B------:R-:W-:Y:S02]  /*0800*/  @P0 LOP3.LUT R4, R4, R23, RZ, 0x3c, !PT ;  /* 0x0000001704040212 */ /* 0x000fe400078e3cff */
[----:B------:R-:W-:Y:S02]  /*0810*/  @P0 LOP3.LUT R2, R2, R25, RZ, 0x3c, !PT ;  /* 0x0000001902020212 */ /* 0x000fe400078e3cff */
[----:B--2---:R-:W-:Y:S02]  /*0820*/  @P6 LOP3.LUT R5, R5, R18, RZ, 0x3c, !PT ;  /* 0x0000001205056212 */ /* 0x004fe400078e3cff */
[----:B---3--:R-:W-:-:S02]  /*0830*/  @P6 LOP3.LUT R3, R3, R20, RZ, 0x3c, !PT ;  /* 0x0000001403036212 */ /* 0x008fc400078e3cff */
[----:B----4-:R-:W-:Y:S02]  /*0840*/  @P0 LOP3.LUT R5, R5, R22, RZ, 0x3c, !PT ;  /* 0x0000001605050212 */ /* 0x010fe400078e3cff */
[----:B------:R-:W-:Y:S02]  /*0850*/  @P0 LOP3.LUT R3, R3, R26, RZ, 0x3c, !PT ;  /* 0x0000001a03030212 */ /* 0x000fe400078e3cff */
[----:B------:R-:W-:-:S13]  /*0860*/  R2P PR, R24.B1, 0x7f ;  /* 0x0000007f18007804 */ /* 0x000fda0000001000 */
[----:B------:R-:W2:Y:S04]  /*0870*/  @P0 LDG.E R18, desc[UR4][R10.64+0xa0] ;  /* 0x0000a0040a120981 */ /* 0x000ea8000c1e1900 */
[----:B------:R-:W3:Y:S04]  /*0880*/  @P1 LDG.E R22, desc[UR4][R10.64+0xb4] ;  /* 0x0000b4040a161981 */ /* 0x000ee8000c1e1900 */
[----:B------:R-:W4:Y:S04]  /*0890*/  @P2 LDG.E R26, desc[UR4][R10.64+0xc8] ;  /* 0x0000c8040a1a2981 */ /* 0x000f28000c1e1900 */
[----:B------:R-:W4:Y:S04]  /*08a0*/  @P3 LDG.E R28, desc[UR4][R10.64+0xdc] ;  /* 0x0000dc040a1c3981 */ /* 0x000f28000c1e1900 */
[----:B------:R-:W4:Y:S04]  /*08b0*/  @P0 LDG.E R23, desc[UR4][R10.64+0xa4] ;  /* 0x0000a4040a170981 */ /* 0x000f28000c1e1900 */
[----:B------:R-:W4:Y:S04]  /*08c0*/  @P0 LDG.E R20, desc[UR4][R10.64+0xa8] ;  /* 0x0000a8040a140981 */ /* 0x000f28000c1e1900 */
[----:B------:R-:W4:Y:S04]  /*08d0*/  @P4 LDG.E R25, desc[UR4][R10.64+0xf0] ;  /* 0x0000f0040a194981 */ /* 0x000f28000c1e1900 */
        /* <DEDUP_REMOVED lines=21> */
[----:B------:R-:W-:Y:S02]  /*0a30*/  LOP3.LUT P0, RZ, R24, 0x8000, RZ, 0xc0, !PT ;  /* 0x0000800018ff7812 */ /* 0x000fe4000780c0ff */
[----:B----4-:R-:W-:Y:S01]  /*0a40*/  @P5 LOP3.LUT R15, R15, R26, RZ, 0x3c, !PT ;  /* 0x0000001a0f0f5212 */ /* 0x010fe200078e3cff */
[----:B------:R-:W4:Y:S04]  /*0a50*/  @P3 LDG.E R24, desc[UR4][R10.64+0xe4] ;  /* 0x0000e4040a183981 */ /* 0x000f28000c1e1900 */
[----:B------:R-:W2:Y:S01]  /*0a60*/  @P6 LDG.E R26, desc[UR4][R10.64+0x118] ;  /* 0x000118040a1a6981 */ /* 0x000ea2000c1e1900 */
        /* <DEDUP_REMOVED lines=8> */
[----:B---3--:R-:W-:-:S03]  /*0af0*/  @P2 LOP3.LUT R3, R3, R22, RZ, 0x3c, !PT ;  /* 0x0000001603032212 */ /* 0x008fc600078e3cff */
[----:B------:R-:W3:Y:S01]  /*0b00*/  @P4 LDG.E R22, desc[UR4][R10.64+0x100] ;  /* 0x000100040a164981 */ /* 0x000ee2000c1e1900 */
[----:B--2---:R-:W-:-:S03]  /*0b10*/  @P6 LOP3.LUT R15, R15, R26, RZ, 0x3c, !PT ;  /* 0x0000001a0f0f6212 */ /* 0x004fc600078e3cff */
[----:B------:R-:W2:Y:S01]  /*0b20*/  @P0 LDG.E R26, desc[UR4][R10.64+0x12c] ;  /* 0x00012c040a1a0981 */ /* 0x000ea2000c1e1900 */
[----:B----4-:R-:W-:-:S03]  /*0b30*/  @P2 LOP3.LUT R2, R2, R23, RZ, 0x3c, !PT ;  /* 0x0000001702022212 */ /* 0x010fc600078e3cff */
[----:B------:R-:W4:Y:S01]  /*0b40*/  @P4 LDG.E R23, desc[UR4][R10.64+0xfc] ;  /* 0x0000fc040a174981 */ /* 0x000f22000c1e1900 */
[----:B------:R-:W-:-:S03]  /*0b50*/  @P2 LOP3.LUT R5, R5, R20, RZ, 0x3c, !PT ;  /* 0x0000001405052212 */ /* 0x000fc600078e3cff */
[----:B------:R-:W4:Y:S01]  /*0b60*/  @P4 LDG.E R20, desc[UR4][R10.64+0xf8] ;  /* 0x0000f8040a144981 */ /* 0x000f22000c1e1900 */
[----:B------:R-:W-:Y:S02]  /*0b70*/  @P3 LOP3.LUT R2, R2, R27, RZ, 0x3c, !PT ;  /* 0x0000001b02023212 */ /* 0x000fe400078e3cff */
[----:B------:R-:W-:Y:S01]  /*0b80*/  @P3 LOP3.LUT R4, R4, R25, RZ, 0x3c, !PT ;  /* 0x0000001904043212 */ /* 0x000fe200078e3cff */
[----:B------:R-:W4:Y:S01]  /*0b90*/  @P5 LDG.E R27, desc[UR4][R10.64+0x110] ;  /* 0x000110040a1b5981 */ /* 0x000f22000c1e1900 */
[----:B------:R-:W-:-:S03]  /*0ba0*/  @P3 LOP3.LUT R5, R5, R24, RZ, 0x3c, !PT ;  /* 0x0000001805053212 */ /* 0x000fc600078e3cff */
[----:B------:R-:W4:Y:S04]  /*0bb0*/  @P5 LDG.E R25, desc[UR4][R10.64+0x108] ;  /* 0x000108040a195981 */ /* 0x000f28000c1e1900 */
        /* <DEDUP_REMOVED lines=19> */
[----:B------:R-:W-:-:S05]  /*0cf0*/  VIADD R19, R19, 0x10 ;  /* 0x0000001013137836 */ /* 0x000fca0000000000 */
[----:B------:R-:W-:Y:S02]  /*0d00*/  ISETP.NE.AND P1, PT, R19, 0x20, PT ;  /* 0x000000201300780c */ /* 0x000fe40003f25270 */
[----:B------:R-:W-:Y:S02]  /*0d10*/  @P5 LOP3.LUT R3, R3, R18, RZ, 0x3c, !PT ;  /* 0x0000001203035212 */ /* 0x000fe400078e3cff */
[----:B------:R-:W-:Y:S02]  /*0d20*/  @P6 LOP3.LUT R4, R4, R21, RZ, 0x3c, !PT ;  /* 0x0000001504046212 */ /* 0x000fe400078e3cff */
[----:B---3--:R-:W-:-:S04]  /*0d30*/  @P6 LOP3.LUT R3, R3, R22, RZ, 0x3c, !PT ;  /* 0x0000001603036212 */ /* 0x008fc800078e3cff */
[----:B--2---:R-:W-:Y:S02]  /*0d40*/  @P0 LOP3.LUT R3, R3, R26, RZ, 0x3c, !PT ;  /* 0x0000001a03030212 */ /* 0x004fe400078e3cff */
[----:B----4-:R-:W-:Y:S02]  /*0d50*/  @P6 LOP3.LUT R2, R2, R23, RZ, 0x3c, !PT ;  /* 0x0000001702026212 */ /* 0x010fe400078e3cff */
[----:B------:R-:W-:Y:S02]  /*0d60*/  @P6 LOP3.LUT R5, R5, R20, RZ, 0x3c, !PT ;  /* 0x0000001405056212 */ /* 0x000fe400078e3cff */
[----:B------:R-:W-:Y:S02]  /*0d70*/  @P0 LOP3.LUT R2, R2, R27, RZ, 0x3c, !PT ;  /* 0x0000001b02020212 */ /* 0x000fe400078e3cff */
[----:B------:R-:W-:Y:S02]  /*0d80*/  @P0 LOP3.LUT R4, R4, R25, RZ, 0x3c, !PT ;  /* 0x0000001904040212 */ /* 0x000fe400078e3cff */
[----:B------:R-:W-:Y:S01]  /*0d90*/  @P0 LOP3.LUT R5, R5, R24, RZ, 0x3c, !PT ;  /* 0x0000001805050212 */ /* 0x000fe200078e3cff */
[----:B------:R-:W-:Y:S06]  /*0da0*/  @P1 BRA `(.L_x_79) ;  /* 0xfffffff400481947 */ /* 0x000fec000383ffff */
[----:B------:R-:W-:-:S05]  /*0db0*/  VIADD R17, R17, 0x1 ;  /* 0x0000000111117836 */ /* 0x000fca0000000000 */
[----:B------:R-:W-:-:S13]  /*0dc0*/  ISETP.NE.AND P0, PT, R17, 0x5, PT ;  /* 0x000000051100780c */ /* 0x000fda0003f05270 */
[----:B------:R-:W-:Y:S05]  /*0dd0*/  @P0 BRA `(.L_x_80) ;  /* 0xfffffff400300947 */ /* 0x000fea000383ffff */
[----:B------:R1:W-:Y:S01]  /*0de0*/  STG.E.64 desc[UR4][R6.64+0x8], R4 ;  /* 0x0000080406007986 */ /* 0x0003e2000c101b04 */
[----:B------:R-:W-:Y:S01]  /*0df0*/  VIADD R14, R14, 0x1 ;  /* 0x000000010e0e7836 */ /* 0x000fe20000000000 */
[----:B------:R-:W-:Y:S02]  /*0e00*/  LOP3.LUT R11, R13, 0x3, RZ, 0xc0, !PT ;  /* 0x000000030d0b7812 */ /* 0x000fe400078ec0ff */
[----:B------:R1:W-:Y:S02]  /*0e10*/  STG.E.64 desc[UR4][R6.64+0x10], R2 ;  /* 0x0000100206007986 */ /* 0x0003e4000c101b04 */
[----:B------:R-:W-:Y:S02]  /*0e20*/  ISETP.GE.U32.AND P0, PT, R14, R11, PT ;  /* 0x0000000b0e00720c */ /* 0x000fe40003f06070 */
[----:B------:R1:W-:Y:S11]  /*0e30*/  STG.E desc[UR4][R6.64+0x4], R15 ;  /* 0x0000040f06007986 */ /* 0x0003f6000c101904 */
[----:B------:R-:W-:Y:S05]  /*0e40*/  @!P0 BRA `(.L_x_81) ;  /* 0xfffffff400048947 */ /* 0x000fea000383ffff */
.L_x_78:
[----:B------:R-:W-:Y:S05]  /*0e50*/  BSYNC.RECONVERGENT B1 ;  /* 0x0000000000017941 */ /* 0x000fea0003800200 */
.L_x_77:
[C---:B------:R-:W-:Y:S01]  /*0e60*/  ISETP.GT.U32.AND P0, PT, R13.reuse, 0x3, PT ;  /* 0x000000030d00780c */ /* 0x040fe20003f04070 */
[----:B------:R-:W-:Y:S01]  /*0e70*/  VIADD R12, R12, 0x1 ;  /* 0x000000010c0c7836 */ /* 0x000fe20000000000 */
[--C-:B------:R-:W-:Y:S02]  /*0e80*/  SHF.R.U64 R13, R13, 0x2, R0.reuse ;  /* 0x000000020d0d7819 */ /* 0x100fe40000001200 */
[----:B------:R-:W-:Y:S02]  /*0e90*/  ISETP.GT.U32.AND.EX P0, PT, R0, RZ, PT, P0 ;  /* 0x000000ff0000720c */ /* 0x000fe40003f04100 */
[----:B------:R-:W-:-:S11]  /*0ea0*/  SHF.R.U32.HI R0, RZ, 0x2, R0 ;  /* 0x00000002ff007819 */ /* 0x000fd60000011600 */
[----:B------:R-:W-:Y:S05]  /*0eb0*/  @P0 BRA `(.L_x_82) ;  /* 0xfffffff000c80947 */ /* 0x000fea000383ffff */
.L_x_76:
[----:B------:R-:W-:Y:S05]  /*0ec0*/  BSYNC.RECONVERGENT B0 ;  /* 0x0000000000007941 */ /* 0x000fea0003800200 */
.L_x_75:
[----:B------:R-:W-:Y:S04]  /*0ed0*/  STG.E.64 desc[UR4][R6.64+0x18], RZ ;  /* 0x000018ff06007986 */ /* 0x000fe8000c101b04 */
[----:B------:R-:W-:Y:S04]  /*0ee0*/  STG.E desc[UR4][R6.64+0x20], RZ ;  /* 0x000020ff06007986 */ /* 0x000fe8000c101904 */
[----:B------:R-:W-:Y:S01]  /*0ef0*/  STG.E.64 desc[UR4][R6.64+0x28], RZ ;  /* 0x000028ff06007986 */ /* 0x000fe2000c101b04 */
[----:B------:R-:W-:Y:S05]  /*0f00*/  EXIT ;  /* 0x000000000000794d */ /* 0x000fea0003800000 */
.L_x_83:
        /* <DEDUP_REMOVED lines=15> */
.L_x_85:


//--------------------- .nv.global.init           --------------------------
	.section	.nv.global.init,"aw",@progbits
	.align	4
.nv.global.init:
	.type		mrg32k3aM1SubSeq,@object
	.size		mrg32k3aM1SubSeq,(mrg32k3aM2SubSeq - mrg32k3aM1SubSeq)
mrg32k3aM1SubSeq:
        /*0000*/ 	.byte	0x0b, 0xcc, 0xee, 0x04, 0x73, 0x29, 0x8b, 0x6f, 0xf6, 0x53, 0x03, 0xf6, 0x23, 0xf6, 0xea, 0xda
        /* <DEDUP_REMOVED lines=125> */
	.type		mrg32k3aM2SubSeq,@object
	.size		mrg32k3aM2SubSeq,(mrg32k3aM1 - mrg32k3aM2SubSeq)
mrg32k3aM2SubSeq:
        /* <DEDUP_REMOVED lines=126> */
	.type		mrg32k3aM1,@object
	.size		mrg32k3aM1,(mrg32k3aM1Seq - mrg32k3aM1)
mrg32k3aM1:
        /* <DEDUP_REMOVED lines=144> */
	.type		mrg32k3aM1Seq,@object
	.size		mrg32k3aM1Seq,(mrg32k3aM2 - mrg32k3aM1Seq)
mrg32k3aM1Seq:
        /* <DEDUP_REMOVED lines=144> */
	.type		mrg32k3aM2,@object
	.size		mrg32k3aM2,(mrg32k3aM2Seq - mrg32k3aM2)
mrg32k3aM2:
        /* <DEDUP_REMOVED lines=144> */
	.type		mrg32k3aM2Seq,@object
	.size		mrg32k3aM2Seq,(precalc_xorwow_matrix - mrg32k3aM2Seq)
mrg32k3aM2Seq:
        /* <DEDUP_REMOVED lines=144> */
	.type		precalc_xorwow_matrix,@object
	.size		precalc_xorwow_matrix,(precalc_xorwow_offset_matrix - precalc_xorwow_matrix)
precalc_xorwow_matrix:
        /* <DEDUP_REMOVED lines=6400> */
	.type		precalc_xorwow_offset_matrix,@object
	.size		precalc_xorwow_offset_matrix,($str - precalc_xorwow_offset_matrix)
precalc_xorwow_offset_matrix:
        /* <DEDUP_REMOVED lines=6400> */
	.type		$str,@object
	.size		$str,(.L_9 - $str)
$str:
        /*353c0*/ 	.byte	0x67, 0x65, 0x6e, 0x65, 0x20, 0x25, 0x69, 0x20, 0x69, 0x74, 0x65, 0x72, 0x61, 0x74, 0x69, 0x6f
        /*353d0*/ 	.byte	0x6e, 0x20, 0x25, 0x69, 0x20, 0x72, 0x61, 0x74, 0x69, 0x6f, 0x20, 0x25, 0x66, 0x20, 0x70, 0x72
        /*353e0*/ 	.byte	0x6f, 0x62, 0x20, 0x25, 0x66, 0x3a, 0x20, 0x73, 0x75, 0x63, 0x63, 0x65, 0x65, 0x64, 0x65, 0x64
        /*353f0*/ 	.byte	0x20, 0x69, 0x6e, 0x20, 0x63, 0x68, 0x61, 0x6e, 0x67, 0x69, 0x6e, 0x67, 0x20, 0x70, 0x61, 0x72
        /*35400*/ 	.byte	0x61, 0x6d, 0x20, 0x25, 0x69, 0x20, 0x66, 0x72, 0x6f, 0x6d, 0x20, 0x25, 0x69, 0x20, 0x74, 0x6f
        /*35410*/ 	.byte	0x20, 0x25, 0x69, 0x0a, 0x00
.L_9:


//--------------------- .nv.shared.reserved.0     --------------------------
	.section	.nv.shared.reserved.0,"aw",@nobits
	.weak		__nv_reservedSMEM_offset_0_alias
	.size		__nv_reservedSMEM_offset_0_alias, 0, 64
	.other		__nv_reservedSMEM_offset_0_alias,@"STO_CUDA_RESERVED_SHARED STV_DEFAULT"
__nv_reservedSMEM_offset_0_alias:
	.zero		0
	.zero		64


//--------------------- .nv.constant0._Z4mcmciiiiPiiiS_S_S_PdS_P17curandStateXORWOW --------------------------
	.section	.nv.constant0._Z4mcmciiiiPiiiS_S_S_PdS_P17curandStateXORWOW,"a",@progbits
	.sectionflags	@""
	.align	4
.nv.constant0._Z4mcmciiiiPiiiS_S_S_PdS_P17curandStateXORWOW:
	.zero		976


//--------------------- .nv.constant0._Z12setup_kernelP17curandStateXORWOWmi --------------------------
	.section	.nv.constant0._Z12setup_kernelP17curandStateXORWOWmi,"a",@progbits
	.sectionflags	@""
	.align	4
.nv.constant0._Z12setup_kernelP17curandStateXORWOWmi:
	.zero		916


//--------------------- SYMBOLS --------------------------

	.type		.nv.reservedSmem.offset0,@object
	.size		.nv.reservedSmem.offset0,0x4
	.type		vprintf,@function
